	.headerflags	@"EF_CUDA_TEXMODE_UNIFIED EF_CUDA_64BIT_ADDRESS EF_CUDA_ACCELERATORS EF_CUDA_SM90 EF_CUDA_VIRTUAL_SM(EF_CUDA_SM90)"
	.elftype	@"ET_EXEC"


//--------------------- .nv.info                  --------------------------
	.section	.nv.info,"",@"SHT_CUDA_INFO"
	.align	4


	//----- nvinfo : EIATTR_REGCOUNT
	.align		4
        /*0000*/ 	.byte	0x04, 0x2f
        /*0002*/ 	.short	(.L_3 - .L_2)
	.align		4
.L_2:
        /*0004*/ 	.word	index@(triton_poi_fused_cat_12)
        /*0008*/ 	.word	0x00000038


	//----- nvinfo : EIATTR_MIN_STACK_SIZE
	.align		4
.L_3:
        /*000c*/ 	.byte	0x04, 0x12
        /*000e*/ 	.short	(.L_5 - .L_4)
	.align		4
.L_4:
        /*0010*/ 	.word	index@(triton_poi_fused_cat_12)
        /*0014*/ 	.word	0x00000000


	//----- nvinfo : EIATTR_FRAME_SIZE
	.align		4
.L_5:
        /*0018*/ 	.byte	0x04, 0x11
        /*001a*/ 	.short	(.L_7 - .L_6)
	.align		4
.L_6:
        /*001c*/ 	.word	index@(triton_poi_fused_cat_12)
        /*0020*/ 	.word	0x00000000


	//----- nvinfo : EIATTR_MIN_STACK_SIZE
	.align		4
.L_7:
        /*0024*/ 	.byte	0x04, 0x12
        /*0026*/ 	.short	(.L_9 - .L_8)
	.align		4
.L_8:
        /*0028*/ 	.word	index@(triton_poi_fused_cat_12)
        /*002c*/ 	.word	0x00000000
.L_9:


//--------------------- .nv.info.triton_poi_fused_cat_12 --------------------------
	.section	.nv.info.triton_poi_fused_cat_12,"",@"SHT_CUDA_INFO"
	.sectionflags	@""
	.align	4


	//----- nvinfo : EIATTR_CUDA_API_VERSION
	.align		4
        /*0000*/ 	.byte	0x04, 0x37
        /*0002*/ 	.short	(.L_11 - .L_10)
.L_10:
        /*0004*/ 	.word	0x0000007c


	//----- nvinfo : EIATTR_KPARAM_INFO
	.align		4
.L_11:
        /*0008*/ 	.byte	0x04, 0x17
        /*000a*/ 	.short	(.L_13 - .L_12)
.L_12:
        /*000c*/ 	.word	0x00000000
        /*0010*/ 	.short	0x0008
        /*0012*/ 	.short	0x0040
        /*0014*/ 	.byte	0x00, 0xf0, 0x11, 0x00


	//----- nvinfo : EIATTR_KPARAM_INFO
	.align		4
.L_13:
        /*0018*/ 	.byte	0x04, 0x17
        /*001a*/ 	.short	(.L_15 - .L_14)
.L_14:
        /*001c*/ 	.word	0x00000000
        /*0020*/ 	.short	0x0007
        /*0022*/ 	.short	0x0038
        /*0024*/ 	.byte	0x00, 0xf4, 0x21, 0x00


	//----- nvinfo : EIATTR_KPARAM_INFO
	.align		4
.L_15:
        /*0028*/ 	.byte	0x04, 0x17
        /*002a*/ 	.short	(.L_17 - .L_16)
.L_16:
        /*002c*/ 	.word	0x00000000
        /*0030*/ 	.short	0x0006
        /*0032*/ 	.short	0x0030
        /*0034*/ 	.byte	0x00, 0xf4, 0x21, 0x00


	//----- nvinfo : EIATTR_KPARAM_INFO
	.align		4
.L_17:
        /*0038*/ 	.byte	0x04, 0x17
        /*003a*/ 	.short	(.L_19 - .L_18)
.L_18:
        /*003c*/ 	.word	0x00000000
        /*0040*/ 	.short	0x0005
        /*0042*/ 	.short	0x0028
        /*0044*/ 	.byte	0x00, 0xf4, 0x21, 0x00


	//----- nvinfo : EIATTR_KPARAM_INFO
	.align		4
.L_19:
        /*0048*/ 	.byte	0x04, 0x17
        /*004a*/ 	.short	(.L_21 - .L_20)
.L_20:
        /*004c*/ 	.word	0x00000000
        /*0050*/ 	.short	0x0004
        /*0052*/ 	.short	0x0020
        /*0054*/ 	.byte	0x00, 0xf4, 0x21, 0x00


	//----- nvinfo : EIATTR_KPARAM_INFO
	.align		4
.L_21:
        /*0058*/ 	.byte	0x04, 0x17
        /*005a*/ 	.short	(.L_23 - .L_22)
.L_22:
        /*005c*/ 	.word	0x00000000
        /*0060*/ 	.short	0x0003
        /*0062*/ 	.short	0x0018
        /*0064*/ 	.byte	0x00, 0xf4, 0x21, 0x00


	//----- nvinfo : EIATTR_KPARAM_INFO
	.align		4
.L_23:
        /*0068*/ 	.byte	0x04, 0x17
        /*006a*/ 	.short	(.L_25 - .L_24)
.L_24:
        /*006c*/ 	.word	0x00000000
        /*0070*/ 	.short	0x0002
        /*0072*/ 	.short	0x0010
        /*0074*/ 	.byte	0x00, 0xf4, 0x21, 0x00


	//----- nvinfo : EIATTR_KPARAM_INFO
	.align		4
.L_25:
        /*0078*/ 	.byte	0x04, 0x17
        /*007a*/ 	.short	(.L_27 - .L_26)
.L_26:
        /*007c*/ 	.word	0x00000000
        /*0080*/ 	.short	0x0001
        /*0082*/ 	.short	0x0008
        /*0084*/ 	.byte	0x00, 0xf4, 0x21, 0x00


	//----- nvinfo : EIATTR_KPARAM_INFO
	.align		4
.L_27:
        /*0088*/ 	.byte	0x04, 0x17
        /*008a*/ 	.short	(.L_29 - .L_28)
.L_28:
        /*008c*/ 	.word	0x00000000
        /*0090*/ 	.short	0x0000
        /*0092*/ 	.short	0x0000
        /*0094*/ 	.byte	0x00, 0xf4, 0x21, 0x00


	//----- nvinfo : EIATTR_SPARSE_MMA_MASK
	.align		4
.L_29:
        /*0098*/ 	.byte	0x03, 0x50
        /*009a*/ 	.short	0x0000


	//----- nvinfo : EIATTR_MAXREG_COUNT
	.align		4
        /*009c*/ 	.byte	0x03, 0x1b
        /*009e*/ 	.short	0x00ff


	//----- nvinfo : EIATTR_EXIT_INSTR_OFFSETS
	.align		4
        /*00a0*/ 	.byte	0x04, 0x1c
        /*00a2*/ 	.short	(.L_31 - .L_30)


	//   ....[0]....
.L_30:
        /*00a4*/ 	.word	0x00001d70


	//----- nvinfo : EIATTR_REQNTID
	.align		4
.L_31:
        /*00a8*/ 	.byte	0x04, 0x10
        /*00aa*/ 	.short	(.L_33 - .L_32)
.L_32:
        /*00ac*/ 	.word	0x00000080
        /*00b0*/ 	.word	0x00000001
        /*00b4*/ 	.word	0x00000001


	//----- nvinfo : EIATTR_CBANK_PARAM_SIZE
	.align		4
.L_33:
        /*00b8*/ 	.byte	0x03, 0x19
        /*00ba*/ 	.short	0x0044


	//----- nvinfo : EIATTR_PARAM_CBANK
	.align		4
        /*00bc*/ 	.byte	0x04, 0x0a
        /*00be*/ 	.short	(.L_35 - .L_34)
	.align		4
.L_34:
        /*00c0*/ 	.word	index@(.nv.constant0.triton_poi_fused_cat_12)
        /*00c4*/ 	.short	0x0210
        /*00c6*/ 	.short	0x0044


	//----- nvinfo : EIATTR_SW_WAR
	.align		4
.L_35:
        /*00c8*/ 	.byte	0x04, 0x36
        /*00ca*/ 	.short	(.L_37 - .L_36)
.L_36:
        /*00cc*/ 	.word	0x00000008
.L_37:


//--------------------- .nv.callgraph             --------------------------
	.section	.nv.callgraph,"",@"SHT_CUDA_CALLGRAPH"
	.align	4
	.sectionentsize	8
	.align		4
        /*0000*/ 	.word	0x00000000
	.align		4
        /*0004*/ 	.word	0xffffffff
	.align		4
        /*0008*/ 	.word	0x00000000
	.align		4
        /*000c*/ 	.word	0xfffffffe
	.align		4
        /*0010*/ 	.word	0x00000000
	.align		4
        /*0014*/ 	.word	0xfffffffd
	.align		4
        /*0018*/ 	.word	0x00000000
	.align		4
        /*001c*/ 	.word	0xfffffffc


//--------------------- .nv.constant4             --------------------------
	.section	.nv.constant4,"a",@progbits
	.align	8
	.align		8
.nv.constant4:
        /*0000*/ 	.dword	_$_str
	.align		8
        /*0008*/ 	.dword	_$_str_$_2


//--------------------- .text.triton_poi_fused_cat_12 --------------------------
	.section	.text.triton_poi_fused_cat_12,"ax",@progbits
	.align	128
        .global         triton_poi_fused_cat_12
        .type           triton_poi_fused_cat_12,@function
        .size           triton_poi_fused_cat_12,(.L_x_1 - triton_poi_fused_cat_12)
        .other          triton_poi_fused_cat_12,@"STO_CUDA_ENTRY STV_DEFAULT"
triton_poi_fused_cat_12:
.text.triton_poi_fused_cat_12:
[----:B------:R-:W-:Y:S01]  /*0000*/  LDC R1, c[0x0][0x28] ;  /* 0x00000a00ff017b82 */ /* 0x000fe20000000800 */
[----:B------:R-:W1:Y:S07]  /*0010*/  S2R R0, SR_TID.X ;  /* 0x0000000000007919 */ /* 0x000e6e0000002100 */
[----:B------:R-:W2:Y:S01]  /*0020*/  LDC.64 R2, c[0x0][0x210] ;  /* 0x00008400ff027b82 */ /* 0x000ea20000000a00 */
[----:B------:R-:W-:Y:S01]  /*0030*/  CS2R R34, SRZ ;  /* 0x0000000000227805 */ /* 0x000fe2000001ff00 */
[----:B------:R-:W-:Y:S01]  /*0040*/  ULDC.64 UR4, c[0x0][0x208] ;  /* 0x0000820000047ab9 */ /* 0x000fe20000000a00 */
[----:B------:R-:W3:Y:S01]  /*0050*/  S2R R9, SR_CTAID.X ;  /* 0x0000000000097919 */ /* 0x000ee20000002500 */
[----:B------:R-:W-:-:S02]  /*0060*/  CS2R R16, SRZ ;  /* 0x0000000000107805 */ /* 0x000fc4000001ff00 */
[----:B------:R-:W-:Y:S02]  /*0070*/  CS2R R18, SRZ ;  /* 0x0000000000127805 */ /* 0x000fe4000001ff00 */
[----:B------:R-:W-:Y:S02]  /*0080*/  CS2R R14, SRZ ;  /* 0x00000000000e7805 */ /* 0x000fe4000001ff00 */
[----:B------:R-:W-:Y:S02]  /*0090*/  CS2R R30, SRZ ;  /* 0x00000000001e7805 */ /* 0x000fe4000001ff00 */
[----:B------:R-:W-:Y:S02]  /*00a0*/  CS2R R20, SRZ ;  /* 0x0000000000147805 */ /* 0x000fe4000001ff00 */
[----:B------:R-:W-:Y:S02]  /*00b0*/  CS2R R22, SRZ ;  /* 0x0000000000167805 */ /* 0x000fe4000001ff00 */
[----:B------:R-:W-:-:S02]  /*00c0*/  CS2R R24, SRZ ;  /* 0x0000000000187805 */ /* 0x000fc4000001ff00 */
[----:B------:R-:W-:Y:S01]  /*00d0*/  CS2R R26, SRZ ;  /* 0x00000000001a7805 */ /* 0x000fe2000001ff00 */
[----:B------:R-:W4:Y:S01]  /*00e0*/  LDC.64 R40, c[0x0][0x228] ;  /* 0x00008a00ff287b82 */ /* 0x000f220000000a00 */
[----:B------:R-:W-:Y:S01]  /*00f0*/  IMAD.MOV.U32 R29, RZ, RZ, RZ ;  /* 0x000000ffff1d7224 */ /* 0x000fe200078e00ff */
[----:B------:R-:W-:-:S06]  /*0100*/  ULDC.64 UR6, c[0x0][0x218] ;  /* 0x0000860000067ab9 */ /* 0x000fcc0000000a00 */
[----:B------:R-:W5:Y:S01]  /*0110*/  LDC.64 R50, c[0x0][0x220] ;  /* 0x00008800ff327b82 */ /* 0x000f620000000a00 */
[----:B------:R-:W-:-:S07]  /*0120*/  IMAD.MOV.U32 R46, RZ, RZ, RZ ;  /* 0x000000ffff2e7224 */ /* 0x000fce00078e00ff */
[----:B------:R-:W2:Y:S01]  /*0130*/  LDC.64 R48, c[0x0][0x238] ;  /* 0x00008e00ff307b82 */ /* 0x000ea20000000a00 */
[----:B-1----:R-:W-:-:S05]  /*0140*/  IMAD.SHL.U32 R0, R0, 0x4, RZ ;  /* 0x0000000400007824 */ /* 0x002fca00078e00ff */
[----:B------:R-:W-:-:S05]  /*0150*/  LOP3.LUT R0, R0, 0x1fc, RZ, 0xc0, !PT ;  /* 0x000001fc00007812 */ /* 0x000fca00078ec0ff */
[----:B---3--:R-:W-:-:S05]  /*0160*/  IMAD R0, R9, 0x400, R0 ;  /* 0x0000040009007824 */ /* 0x008fca00078e0200 */
[----:B------:R-:W-:-:S04]  /*0170*/  SHF.R.S32.HI R5, RZ, 0x1f, R0 ;  /* 0x0000001fff057819 */ /* 0x000fc80000011400 */
[CC--:B------:R-:W-:Y:S02]  /*0180*/  LEA.HI R11, R5.reuse, R0.reuse, RZ, 0xc ;  /* 0x00000000050b7211 */ /* 0x0c0fe400078f60ff */
[----:B------:R-:W-:Y:S02]  /*0190*/  LEA.HI R6, R5, R0, RZ, 0x6 ;  /* 0x0000000005067211 */ /* 0x000fe400078f30ff */
[----:B------:R-:W-:Y:S02]  /*01a0*/  SHF.R.S32.HI R11, RZ, 0xc, R11 ;  /* 0x0000000cff0b7819 */ /* 0x000fe4000001140b */
[----:B------:R-:W-:-:S03]  /*01b0*/  SHF.R.S32.HI R7, RZ, 0x6, R6 ;  /* 0x00000006ff077819 */ /* 0x000fc60000011406 */
[----:B------:R-:W-:-:S05]  /*01c0*/  IMAD.HI R4, R11, 0x2aaaaaab, RZ ;  /* 0x2aaaaaab0b047827 */ /* 0x000fca00078e02ff */
[----:B------:R-:W-:-:S04]  /*01d0*/  SHF.R.U32.HI R5, RZ, 0x1f, R4 ;  /* 0x0000001fff057819 */ /* 0x000fc80000011604 */
[----:B------:R-:W-:Y:S02]  /*01e0*/  LEA.HI R10, R4, R5, RZ, 0x1b ;  /* 0x00000005040a7211 */ /* 0x000fe400078fd8ff */
[----:B------:R-:W-:-:S03]  /*01f0*/  LEA.HI R4, R7, R7, RZ, 0x6 ;  /* 0x0000000707047211 */ /* 0x000fc600078f30ff */
[----:B------:R-:W-:Y:S01]  /*0200*/  IMAD R10, R10, -0xc0, R11 ;  /* 0xffffff400a0a7824 */ /* 0x000fe200078e020b */
[----:B------:R-:W-:-:S04]  /*0210*/  LOP3.LUT R4, R4, 0xffffffc0, RZ, 0xc0, !PT ;  /* 0xffffffc004047812 */ /* 0x000fc800078ec0ff */
[----:B------:R-:W-:Y:S01]  /*0220*/  ISETP.GE.AND P2, PT, R10, 0x80, PT ;  /* 0x000000800a00780c */ /* 0x000fe20003f46270 */
[----:B------:R-:W-:Y:S01]  /*0230*/  IMAD.IADD R5, R7, 0x1, -R4 ;  /* 0x0000000107057824 */ /* 0x000fe200078e0a04 */
[----:B------:R-:W-:-:S03]  /*0240*/  LOP3.LUT R7, R6, 0xffffffc0, RZ, 0xc0, !PT ;  /* 0xffffffc006077812 */ /* 0x000fc600078ec0ff */
[----:B--2---:R-:W-:-:S04]  /*0250*/  IMAD.WIDE R4, R5, 0x8, R2 ;  /* 0x0000000805047825 */ /* 0x004fc800078e0202 */
[----:B------:R-:W-:-:S04]  /*0260*/  IMAD.IADD R7, R0, 0x1, -R7 ;  /* 0x0000000100077824 */ /* 0x000fc800078e0a07 */
[----:B------:R1:W2:Y:S01]  /*0270*/  @!P2 LDG.E.EL.64 R34, desc[UR4][R4.64] ;  /* 0x000000040422a981 */ /* 0x0002a2000c2e1b00 */
[----:B------:R-:W-:Y:S01]  /*0280*/  IMAD.WIDE R32, R7, 0x8, R2 ;  /* 0x0000000807207825 */ /* 0x000fe200078e0202 */
[----:B------:R-:W-:-:S03]  /*0290*/  SHF.R.S32.HI R9, RZ, 0x15, R9 ;  /* 0x00000015ff097819 */ /* 0x000fc60000011409 */
[C---:B------:R-:W-:Y:S01]  /*02a0*/  VIADD R28, R0.reuse, 0x200 ;  /* 0x00000200001c7836 */ /* 0x040fe20000000000 */
[----:B------:R-:W3:Y:S01]  /*02b0*/  @!P2 LDG.E.EL.128 R16, desc[UR4][R32.64] ;  /* 0x000000042010a981 */ /* 0x000ee2000c2e1d00 */
[----:B------:R-:W-:Y:S01]  /*02c0*/  SGXT R9, R9, 0x1 ;  /* 0x000000010909781a */ /* 0x000fe20000000200 */
[----:B-1----:R-:W-:Y:S02]  /*02d0*/  VIADD R4, R0, 0x2 ;  /* 0x0000000200047836 */ /* 0x002fe40000000000 */
[----:B------:R-:W-:-:S03]  /*02e0*/  SHF.R.S32.HI R7, RZ, 0x1f, R28 ;  /* 0x0000001fff077819 */ /* 0x000fc6000001141c */
[----:B------:R-:W-:-:S04]  /*02f0*/  LEA.HI R8, R9, R4, RZ, 0x6 ;  /* 0x0000000409087211 */ /* 0x000fc800078f30ff */
[----:B------:R-:W-:-:S05]  /*0300*/  LOP3.LUT R13, R8, 0xffffffc0, RZ, 0xc0, !PT ;  /* 0xffffffc0080d7812 */ /* 0x000fca00078ec0ff */
[----:B------:R-:W-:Y:S01]  /*0310*/  IMAD.IADD R37, R4, 0x1, -R13 ;  /* 0x0000000104257824 */ /* 0x000fe200078e0a0d */
[----:B------:R-:W-:-:S03]  /*0320*/  CS2R R12, SRZ ;  /* 0x00000000000c7805 */ /* 0x000fc6000001ff00 */
[----:B------:R-:W-:-:S05]  /*0330*/  IMAD.WIDE R36, R37, 0x8, R2 ;  /* 0x0000000825247825 */ /* 0x000fca00078e0202 */
[----:B------:R-:W3:Y:S01]  /*0340*/  @!P2 LDG.E.EL.128 R12, desc[UR4][R36.64] ;  /* 0x00000004240ca981 */ /* 0x000ee2000c2e1d00 */
[----:B------:R-:W-:-:S04]  /*0350*/  LEA.HI R7, R7, R28, RZ, 0xc ;  /* 0x0000001c07077211 */ /* 0x000fc800078f60ff */
[----:B------:R-:W-:-:S05]  /*0360*/  SHF.R.S32.HI R7, RZ, 0xc, R7 ;  /* 0x0000000cff077819 */ /* 0x000fca0000011407 */
[----:B------:R-:W-:Y:S01]  /*0370*/  IMAD.HI R5, R7, 0x2aaaaaab, RZ ;  /* 0x2aaaaaab07057827 */ /* 0x000fe200078e02ff */
[----:B------:R-:W-:-:S04]  /*0380*/  LEA.HI R9, R9, R28, RZ, 0x6 ;  /* 0x0000001c09097211 */ /* 0x000fc800078f30ff */
[----:B------:R-:W-:-:S04]  /*0390*/  SHF.R.U32.HI R6, RZ, 0x1f, R5 ;  /* 0x0000001fff067819 */ /* 0x000fc80000011605 */
[----:B------:R-:W-:Y:S02]  /*03a0*/  LEA.HI R6, R5, R6, RZ, 0x1b ;  /* 0x0000000605067211 */ /* 0x000fe400078fd8ff */
[----:B------:R-:W-:-:S03]  /*03b0*/  SHF.R.S32.HI R5, RZ, 0x6, R9 ;  /* 0x00000006ff057819 */ /* 0x000fc60000011409 */
[----:B------:R-:W-:Y:S01]  /*03c0*/  IMAD R9, R6, -0xc0, R7 ;  /* 0xffffff4006097824 */ /* 0x000fe200078e0207 */
[----:B------:R-:W-:-:S04]  /*03d0*/  LEA.HI R4, R5, R5, RZ, 0x6 ;  /* 0x0000000505047211 */ /* 0x000fc800078f30ff */
[----:B------:R-:W-:Y:S02]  /*03e0*/  LOP3.LUT R4, R4, 0xffffffc0, RZ, 0xc0, !PT ;  /* 0xffffffc004047812 */ /* 0x000fe400078ec0ff */
[----:B------:R-:W-:-:S03]  /*03f0*/  ISETP.GE.AND P0, PT, R9, 0x80, PT ;  /* 0x000000800900780c */ /* 0x000fc60003f06270 */
[----:B------:R-:W-:-:S04]  /*0400*/  IMAD.IADD R5, R5, 0x1, -R4 ;  /* 0x0000000105057824 */ /* 0x000fc800078e0a04 */
[----:B------:R-:W-:-:S06]  /*0410*/  IMAD.WIDE R2, R5, 0x8, R2 ;  /* 0x0000000805027825 */ /* 0x000fcc00078e0202 */
[----:B------:R1:W3:Y:S04]  /*0420*/  @!P0 LDG.E.EL.64 R30, desc[UR4][R2.64] ;  /* 0x00000004021e8981 */ /* 0x0002e8000c2e1b00 */
[----:B------:R5:W3:Y:S04]  /*0430*/  @!P0 LDG.E.EL.128 R20, desc[UR4][R32.64] ;  /* 0x0000000420148981 */ /* 0x000ae8000c2e1d00 */
[----:B------:R2:W3:Y:S01]  /*0440*/  @!P0 LDG.E.EL.128 R24, desc[UR4][R36.64] ;  /* 0x0000000424188981 */ /* 0x0004e2000c2e1d00 */
[----:B----4-:R-:W-:Y:S01]  /*0450*/  IMAD.WIDE R38, R10, 0x4, R40 ;  /* 0x000000040a267825 */ /* 0x010fe200078e0228 */
[----:B-1----:R-:W-:-:S04]  /*0460*/  CS2R R2, SRZ ;  /* 0x0000000000027805 */ /* 0x002fc8000001ff00 */
[----:B------:R-:W4:Y:S04]  /*0470*/  @!P2 LDG.E.EL R29, desc[UR4][R38.64] ;  /* 0x00000004261da981 */ /* 0x000f28000c2e1900 */
[----:B------:R-:W4:Y:S01]  /*0480*/  @!P2 LDG.E.EL R3, desc[UR4][R38.64] ;  /* 0x000000042603a981 */ /* 0x000f22000c2e1900 */
[----:B------:R-:W-:Y:S01]  /*0490*/  CS2R R4, SRZ ;  /* 0x0000000000047805 */ /* 0x000fe2000001ff00 */
[----:B------:R-:W-:-:S05]  /*04a0*/  IMAD.MOV.U32 R6, RZ, RZ, RZ ;  /* 0x000000ffff067224 */ /* 0x000fca00078e00ff */
[----:B------:R-:W4:Y:S04]  /*04b0*/  @!P2 LDG.E.EL R4, desc[UR4][R38.64] ;  /* 0x000000042604a981 */ /* 0x000f28000c2e1900 */
[----:B------:R1:W4:Y:S01]  /*04c0*/  @!P2 LDG.E.EL R6, desc[UR4][R38.64] ;  /* 0x000000042606a981 */ /* 0x000322000c2e1900 */
[----:B-----5:R-:W-:-:S04]  /*04d0*/  IMAD.WIDE R32, R9, 0x4, R40 ;  /* 0x0000000409207825 */ /* 0x020fc800078e0228 */
[----:B------:R-:W-:Y:S01]  /*04e0*/  IMAD.MOV.U32 R8, RZ, RZ, RZ ;  /* 0x000000ffff087224 */ /* 0x000fe200078e00ff */
[----:B------:R-:W5:Y:S04]  /*04f0*/  @!P0 LDG.E.EL R2, desc[UR4][R32.64] ;  /* 0x0000000420028981 */ /* 0x000f68000c2e1900 */
[----:B------:R-:W4:Y:S04]  /*0500*/  @!P0 LDG.E.EL R5, desc[UR4][R32.64] ;  /* 0x0000000420058981 */ /* 0x000f28000c2e1900 */
[----:B------:R-:W4:Y:S01]  /*0510*/  @!P0 LDG.E.EL R8, desc[UR4][R32.64] ;  /* 0x0000000420088981 */ /* 0x000f22000c2e1900 */
[----:B------:R-:W-:-:S05]  /*0520*/  IMAD.WIDE R52, R10, 0x4, R50 ;  /* 0x000000040a347825 */ /* 0x000fca00078e0232 */
[----:B------:R-:W4:Y:S01]  /*0530*/  @!P2 LDG.E.EL R46, desc[UR4][R52.64] ;  /* 0x00000004342ea981 */ /* 0x000f22000c2e1900 */
[----:B--2---:R-:W-:-:S04]  /*0540*/  SEL R36, R35, RZ, !P2 ;  /* 0x000000ff23247207 */ /* 0x004fc80005000000 */
[----:B------:R-:W-:Y:S02]  /*0550*/  SHF.R.U32.HI R35, RZ, 0x1a, R36 ;  /* 0x0000001aff237819 */ /* 0x000fe40000011624 */
[----:B------:R-:W-:Y:S02]  /*0560*/  SEL R37, R34, RZ, !P2 ;  /* 0x000000ff22257207 */ /* 0x000fe40005000000 */
[----:B------:R-:W-:Y:S02]  /*0570*/  LOP3.LUT R34, R35, 0x20, RZ, 0xc0, !PT ;  /* 0x0000002023227812 */ /* 0x000fe400078ec0ff */
[----:B---3--:R-:W-:Y:S02]  /*0580*/  SEL R42, R17, RZ, !P2 ;  /* 0x000000ff112a7207 */ /* 0x008fe40005000000 */
[----:B------:R-:W-:Y:S02]  /*0590*/  IADD3 R34, P1, R34, R37, RZ ;  /* 0x0000002522227210 */ /* 0x000fe40007f3e0ff */
[----:B-1----:R-:W-:-:S02]  /*05a0*/  SEL R39, R16, RZ, !P2 ;  /* 0x000000ff10277207 */ /* 0x002fc40005000000 */
[----:B------:R-:W-:Y:S01]  /*05b0*/  SHF.R.U32.HI R35, RZ, 0x18, R42 ;  /* 0x00000018ff237819 */ /* 0x000fe2000001162a */
[----:B------:R-:W-:Y:S01]  /*05c0*/  IMAD.X R37, RZ, RZ, R36, P1 ;  /* 0x000000ffff257224 */ /* 0x000fe200008e0624 */
[----:B------:R-:W-:Y:S01]  /*05d0*/  LEA R16, P1, R39, UR6, 0x2 ;  /* 0x0000000627107c11 */ /* 0x000fe2000f8210ff */
[----:B------:R-:W-:Y:S01]  /*05e0*/  IMAD.HI R17, R0, 0x2aaaaaab, RZ ;  /* 0x2aaaaaab00117827 */ /* 0x000fe200078e02ff */
[----:B------:R-:W-:-:S03]  /*05f0*/  LOP3.LUT R35, R35, 0x80, RZ, 0xc0, !PT ;  /* 0x0000008023237812 */ /* 0x000fc600078ec0ff */
[C---:B------:R-:W-:Y:S01]  /*0600*/  IMAD.SHL.U32 R40, R34.reuse, 0x80, RZ ;  /* 0x0000008022287824 */ /* 0x040fe200078e00ff */
[----:B------:R-:W-:Y:S02]  /*0610*/  SHF.L.U64.HI R38, R34, 0x7, R37 ;  /* 0x0000000722267819 */ /* 0x000fe40000010225 */
[----:B------:R-:W-:Y:S02]  /*0620*/  SHF.R.U32.HI R34, RZ, 0x1f, R17 ;  /* 0x0000001fff227819 */ /* 0x000fe40000011611 */
[----:B------:R-:W-:Y:S02]  /*0630*/  LEA.HI.X R37, R39, UR7, R42, 0x2, P1 ;  /* 0x0000000727257c11 */ /* 0x000fe400088f142a */
[----:B------:R-:W-:Y:S02]  /*0640*/  IADD3 R16, P1, P3, R40, R16, R35 ;  /* 0x0000001028107210 */ /* 0x000fe40007b3e023 */
[----:B------:R-:W-:Y:S01]  /*0650*/  LEA.HI.SX32 R34, R17, R34, 0xf ;  /* 0x0000002211227211 */ /* 0x000fe200078f7aff */
[----:B------:R-:W-:Y:S01]  /*0660*/  IMAD.SHL.U32 R39, R10, 0x400, RZ ;  /* 0x000004000a277824 */ /* 0x000fe200078e00ff */
[----:B------:R-:W-:-:S02]  /*0670*/  IADD3.X R17, R38, R37, RZ, P1, P3 ;  /* 0x0000002526117210 */ /* 0x000fc40000fe64ff */
[----:B------:R-:W-:Y:S01]  /*0680*/  SEL R43, R18, RZ, !P2 ;  /* 0x000000ff122b7207 */ /* 0x000fe20005000000 */
[----:B------:R-:W-:-:S04]  /*0690*/  IMAD.HI R18, R28, 0x2aaaaaab, RZ ;  /* 0x2aaaaaab1c127827 */ /* 0x000fc800078e02ff */
[----:B------:R-:W-:Y:S01]  /*06a0*/  IMAD.WIDE R36, R39, 0x4, R16 ;  /* 0x0000000427247825 */ /* 0x000fe200078e0210 */
[----:B------:R-:W-:-:S04]  /*06b0*/  SHF.R.U32.HI R17, RZ, 0x1f, R18 ;  /* 0x0000001fff117819 */ /* 0x000fc80000011612 */
[----:B------:R-:W-:Y:S02]  /*06c0*/  LEA.HI.SX32 R17, R18, R17, 0xf ;  /* 0x0000001112117211 */ /* 0x000fe400078f7aff */
[----:B------:R-:W-:Y:S01]  /*06d0*/  SEL R18, R12, RZ, !P2 ;  /* 0x000000ff0c127207 */ /* 0x000fe20005000000 */
[----:B------:R-:W-:-:S06]  /*06e0*/  IMAD.MOV.U32 R12, RZ, RZ, RZ ;  /* 0x000000ffff0c7224 */ /* 0x000fcc00078e00ff */
[----:B------:R-:W2:Y:S01]  /*06f0*/  @!P0 LDG.E.EL R12, desc[UR4][R32.64] ;  /* 0x00000004200c8981 */ /* 0x000ea2000c2e1900 */
[----:B------:R-:W-:Y:S01]  /*0700*/  SEL R42, R19, RZ, !P2 ;  /* 0x000000ff132a7207 */ /* 0x000fe20005000000 */
[----:B------:R-:W-:Y:S02]  /*0710*/  IMAD.SHL.U32 R19, R34, 0x20000, RZ ;  /* 0x0002000022137824 */ /* 0x000fe400078e00ff */
[----:B------:R-:W-:Y:S02]  /*0720*/  IMAD.MOV.U32 R16, RZ, RZ, RZ ;  /* 0x000000ffff107224 */ /* 0x000fe400078e00ff */
[----:B------:R-:W-:-:S05]  /*0730*/  IMAD.WIDE R36, R19, 0x4, R36 ;  /* 0x0000000413247825 */ /* 0x000fca00078e0224 */
[----:B------:R1:W3:Y:S01]  /*0740*/  @!P2 LDG.E.EL R16, desc[UR4][R36.64] ;  /* 0x000000042410a981 */ /* 0x0002e2000c2e1900 */
[--C-:B------:R-:W-:Y:S02]  /*0750*/  SHF.R.U32.HI R35, RZ, 0x18, R42.reuse ;  /* 0x00000018ff237819 */ /* 0x100fe4000001162a */
[----:B------:R-:W-:Y:S02]  /*0760*/  LEA R34, P1, R43, UR6, 0x2 ;  /* 0x000000062b227c11 */ /* 0x000fe4000f8210ff */
[----:B------:R-:W-:Y:S02]  /*0770*/  LOP3.LUT R35, R35, 0x80, RZ, 0xc0, !PT ;  /* 0x0000008023237812 */ /* 0x000fe400078ec0ff */
[----:B------:R-:W-:Y:S02]  /*0780*/  LEA.HI.X R43, R43, UR7, R42, 0x2, P1 ;  /* 0x000000072b2b7c11 */ /* 0x000fe400088f142a */
[----:B------:R-:W-:Y:S02]  /*0790*/  SEL R13, R13, RZ, !P2 ;  /* 0x000000ff0d0d7207 */ /* 0x000fe40005000000 */
[----:B------:R-:W-:-:S02]  /*07a0*/  LEA R42, P4, R18, UR6, 0x2 ;  /* 0x00000006122a7c11 */ /* 0x000fc4000f8810ff */
[----:B------:R-:W-:Y:S02]  /*07b0*/  SEL R45, R15, RZ, !P2 ;  /* 0x000000ff0f2d7207 */ /* 0x000fe40005000000 */
[----:B------:R-:W-:Y:S02]  /*07c0*/  IADD3 R34, P1, P3, R40, R34, R35 ;  /* 0x0000002228227210 */ /* 0x000fe40007b3e023 */
[----:B------:R-:W-:Y:S02]  /*07d0*/  SEL R44, R14, RZ, !P2 ;  /* 0x000000ff0e2c7207 */ /* 0x000fe40005000000 */
[--C-:B------:R-:W-:Y:S02]  /*07e0*/  LEA.HI.X R15, R18, UR7, R13.reuse, 0x2, P4 ;  /* 0x00000007120f7c11 */ /* 0x100fe4000a0f140d */
[----:B------:R-:W-:Y:S02]  /*07f0*/  SHF.R.U32.HI R41, RZ, 0x18, R13 ;  /* 0x00000018ff297819 */ /* 0x000fe4000001160d */
[----:B------:R-:W-:-:S02]  /*0800*/  SHF.R.U32.HI R13, RZ, 0x18, R45 ;  /* 0x00000018ff0d7819 */ /* 0x000fc4000001162d */
[----:B------:R-:W-:Y:S02]  /*0810*/  IADD3.X R35, R38, R43, RZ, P1, P3 ;  /* 0x0000002b26237210 */ /* 0x000fe40000fe64ff */
[----:B------:R-:W-:Y:S02]  /*0820*/  SEL R18, R31, RZ, !P0 ;  /* 0x000000ff1f127207 */ /* 0x000fe40004000000 */
[C---:B------:R-:W-:Y:S02]  /*0830*/  LEA R14, P1, R44.reuse, UR6, 0x2 ;  /* 0x000000062c0e7c11 */ /* 0x040fe4000f8210ff */
[----:B-1----:R-:W-:Y:S02]  /*0840*/  LOP3.LUT R37, R41, 0x80, RZ, 0xc0, !PT ;  /* 0x0000008029257812 */ /* 0x002fe400078ec0ff */
[----:B------:R-:W-:Y:S02]  /*0850*/  LOP3.LUT R13, R13, 0x80, RZ, 0xc0, !PT ;  /* 0x000000800d0d7812 */ /* 0x000fe400078ec0ff */
[----:B------:R-:W-:-:S02]  /*0860*/  LEA.HI.X R31, R44, UR7, R45, 0x2, P1 ;  /* 0x000000072c1f7c11 */ /* 0x000fc400088f142d */
[----:B------:R-:W-:Y:S02]  /*0870*/  SHF.R.U32.HI R33, RZ, 0x1a, R18 ;  /* 0x0000001aff217819 */ /* 0x000fe40000011612 */
[C---:B------:R-:W-:Y:S02]  /*0880*/  IADD3 R32, P1, P3, R40.reuse, R42, R37 ;  /* 0x0000002a28207210 */ /* 0x040fe40007b3e025 */
[----:B------:R-:W-:Y:S02]  /*0890*/  IADD3 R14, P4, P5, R40, R14, R13 ;  /* 0x0000000e280e7210 */ /* 0x000fe40007d9e00d */
[----:B------:R-:W-:Y:S01]  /*08a0*/  SEL R37, R30, RZ, !P0 ;  /* 0x000000ff1e257207 */ /* 0x000fe20004000000 */
[----:B------:R-:W-:Y:S01]  /*08b0*/  IMAD.WIDE R34, R39, 0x4, R34 ;  /* 0x0000000427227825 */ /* 0x000fe200078e0222 */
[----:B------:R-:W-:Y:S01]  /*08c0*/  LOP3.LUT R30, R33, 0x20, RZ, 0xc0, !PT ;  /* 0x00000020211e7812 */ /* 0x000fe200078ec0ff */
[----:B------:R-:W1:Y:S01]  /*08d0*/  LDC.64 R40, c[0x0][0x230] ;  /* 0x00008c00ff287b82 */ /* 0x000e620000000a00 */
[----:B------:R-:W-:-:S02]  /*08e0*/  IADD3.X R33, R38, R15, RZ, P1, P3 ;  /* 0x0000000f26217210 */ /* 0x000fc40000fe64ff */
[----:B------:R-:W-:Y:S02]  /*08f0*/  IADD3.X R15, R38, R31, RZ, P4, P5 ;  /* 0x0000001f260f7210 */ /* 0x000fe400027ea4ff */
[----:B------:R-:W-:Y:S01]  /*0900*/  SEL R36, R21, RZ, !P0 ;  /* 0x000000ff15247207 */ /* 0x000fe20004000000 */
[----:B------:R-:W-:Y:S01]  /*0910*/  IMAD.MOV.U32 R13, RZ, RZ, RZ ;  /* 0x000000ffff0d7224 */ /* 0x000fe200078e00ff */
[----:B------:R-:W-:Y:S01]  /*0920*/  IADD3 R37, P1, R30, R37, RZ ;  /* 0x000000251e257210 */ /* 0x000fe20007f3e0ff */
[----:B------:R-:W-:Y:S01]  /*0930*/  IMAD.WIDE R34, R19, 0x4, R34 ;  /* 0x0000000413227825 */ /* 0x000fe200078e0222 */
[----:B------:R-:W-:-:S03]  /*0940*/  SEL R21, R20, RZ, !P0 ;  /* 0x000000ff14157207 */ /* 0x000fc60004000000 */
[----:B------:R-:W-:Y:S01]  /*0950*/  IMAD.WIDE R30, R39, 0x4, R14 ;  /* 0x00000004271e7825 */ /* 0x000fe200078e020e */
[----:B------:R-:W-:Y:S01]  /*0960*/  SHF.R.U32.HI R15, RZ, 0x18, R36 ;  /* 0x00000018ff0f7819 */ /* 0x000fe20000011624 */
[----:B------:R4:W2:Y:S02]  /*0970*/  @!P2 LDG.E.EL R13, desc[UR4][R34.64] ;  /* 0x00000004220da981 */ /* 0x0008a4000c2e1900 */
[----:B------:R-:W-:Y:S01]  /*0980*/  IMAD.X R14, RZ, RZ, R18, P1 ;  /* 0x000000ffff0e7224 */ /* 0x000fe200008e0612 */
[----:B------:R-:W-:Y:S01]  /*0990*/  SEL R18, R22, RZ, !P0 ;  /* 0x000000ff16127207 */ /* 0x000fe20004000000 */
[----:B------:R-:W-:Y:S01]  /*09a0*/  IMAD.SHL.U32 R42, R37, 0x80, RZ ;  /* 0x00000080252a7824 */ /* 0x000fe200078e00ff */
[----:B------:R-:W-:Y:S02]  /*09b0*/  LEA R22, P1, R21, UR6, 0x2 ;  /* 0x0000000615167c11 */ /* 0x000fe4000f8210ff */
[----:B------:R-:W-:Y:S02]  /*09c0*/  LOP3.LUT R15, R15, 0x80, RZ, 0xc0, !PT ;  /* 0x000000800f0f7812 */ /* 0x000fe400078ec0ff */
[----:B------:R-:W-:-:S02]  /*09d0*/  SEL R24, R24, RZ, !P0 ;  /* 0x000000ff18187207 */ /* 0x000fc40004000000 */
[----:B----4-:R-:W-:Y:S02]  /*09e0*/  SEL R35, R23, RZ, !P0 ;  /* 0x000000ff17237207 */ /* 0x010fe40004000000 */
[----:B------:R-:W-:Y:S02]  /*09f0*/  IADD3 R22, P4, P5, R42, R22, R15 ;  /* 0x000000162a167210 */ /* 0x000fe40007d9e00f */
[----:B------:R-:W-:Y:S02]  /*0a00*/  LEA.HI.X R23, R21, UR7, R36, 0x2, P1 ;  /* 0x0000000715177c11 */ /* 0x000fe400088f1424 */
[----:B------:R-:W-:Y:S02]  /*0a10*/  SHF.R.U32.HI R15, RZ, 0x18, R35 ;  /* 0x00000018ff0f7819 */ /* 0x000fe40000011623 */
[----:B------:R-:W-:Y:S02]  /*0a20*/  SEL R45, R25, RZ, !P0 ;  /* 0x000000ff192d7207 */ /* 0x000fe40004000000 */
[----:B------:R-:W-:-:S02]  /*0a30*/  LEA R44, P1, R24, UR6, 0x2 ;  /* 0x00000006182c7c11 */ /* 0x000fc4000f8210ff */
[----:B------:R-:W-:Y:S02]  /*0a40*/  LEA R20, P3, R18, UR6, 0x2 ;  /* 0x0000000612147c11 */ /* 0x000fe4000f8610ff */
[----:B------:R-:W-:Y:S02]  /*0a50*/  SEL R26, R26, RZ, !P0 ;  /* 0x000000ff1a1a7207 */ /* 0x000fe40004000000 */
[----:B------:R-:W-:Y:S02]  /*0a60*/  LOP3.LUT R25, R15, 0x80, RZ, 0xc0, !PT ;  /* 0x000000800f197812 */ /* 0x000fe400078ec0ff */
[--C-:B------:R-:W-:Y:S02]  /*0a70*/  LEA.HI.X R15, R24, UR7, R45.reuse, 0x2, P1 ;  /* 0x00000007180f7c11 */ /* 0x100fe400088f142d */
[----:B------:R-:W-:Y:S02]  /*0a80*/  SHF.R.U32.HI R45, RZ, 0x18, R45 ;  /* 0x00000018ff2d7819 */ /* 0x000fe4000001162d */
[----:B------:R-:W-:-:S02]  /*0a90*/  LEA.HI.X R21, R18, UR7, R35, 0x2, P3 ;  /* 0x0000000712157c11 */ /* 0x000fc400098f1423 */
[----:B------:R-:W-:Y:S02]  /*0aa0*/  SEL R43, R27, RZ, !P0 ;  /* 0x000000ff1b2b7207 */ /* 0x000fe40004000000 */
[C---:B------:R-:W-:Y:S02]  /*0ab0*/  LEA R18, P6, R26.reuse, UR6, 0x2 ;  /* 0x000000061a127c11 */ /* 0x040fe4000f8c10ff */
[----:B------:R-:W-:Y:S02]  /*0ac0*/  SHF.L.U64.HI R14, R37, 0x7, R14 ;  /* 0x00000007250e7819 */ /* 0x000fe4000001020e */
[----:B------:R-:W-:Y:S02]  /*0ad0*/  LOP3.LUT R45, R45, 0x80, RZ, 0xc0, !PT ;  /* 0x000000802d2d7812 */ /* 0x000fe400078ec0ff */
[----:B------:R-:W-:Y:S02]  /*0ae0*/  LEA.HI.X R27, R26, UR7, R43, 0x2, P6 ;  /* 0x000000071a1b7c11 */ /* 0x000fe4000b0f142b */
[----:B------:R-:W-:Y:S01]  /*0af0*/  IADD3 R24, P3, P1, R42, R20, R25 ;  /* 0x000000142a187210 */ /* 0x000fe2000797e019 */
[----:B------:R-:W-:Y:S01]  /*0b00*/  IMAD.SHL.U32 R17, R17, 0x20000, RZ ;  /* 0x0002000011117824 */ /* 0x000fe200078e00ff */
[----:B------:R-:W-:Y:S01]  /*0b10*/  SHF.R.U32.HI R43, RZ, 0x18, R43 ;  /* 0x00000018ff2b7819 */ /* 0x000fe2000001162b */
[----:B------:R-:W-:Y:S01]  /*0b20*/  IMAD.WIDE R32, R39, 0x4, R32 ;  /* 0x0000000427207825 */ /* 0x000fe200078e0220 */
[----:B------:R-:W-:-:S02]  /*0b30*/  IADD3.X R23, R14, R23, RZ, P4, P5 ;  /* 0x000000170e177210 */ /* 0x000fc400027ea4ff */
[----:B------:R-:W-:Y:S02]  /*0b40*/  CS2R R36, SRZ ;  /* 0x0000000000247805 */ /* 0x000fe4000001ff00 */
[----:B------:R-:W-:Y:S01]  /*0b50*/  IADD3 R44, P5, P4, R42, R44, R45 ;  /* 0x0000002c2a2c7210 */ /* 0x000fe20007cbe02d */
[----:B------:R-:W-:Y:S01]  /*0b60*/  IMAD.WIDE R30, R19, 0x4, R30 ;  /* 0x00000004131e7825 */ /* 0x000fe200078e021e */
[----:B------:R-:W-:Y:S02]  /*0b70*/  LOP3.LUT R43, R43, 0x80, RZ, 0xc0, !PT ;  /* 0x000000802b2b7812 */ /* 0x000fe400078ec0ff */
[----:B------:R-:W-:Y:S02]  /*0b80*/  CS2R R34, SRZ ;  /* 0x0000000000227805 */ /* 0x000fe4000001ff00 */
[C---:B------:R-:W-:Y:S01]  /*0b90*/  IADD3.X R25, R14.reuse, R21, RZ, P3, P1 ;  /* 0x000000150e197210 */ /* 0x040fe20001fe24ff */
[----:B------:R-:W-:Y:S01]  /*0ba0*/  IMAD.WIDE R50, R9, 0x4, R50 ;  /* 0x0000000409327825 */ /* 0x000fe200078e0232 */
[----:B------:R-:W-:Y:S01]  /*0bb0*/  IADD3.X R45, R14, R15, RZ, P5, P4 ;  /* 0x0000000f0e2d7210 */ /* 0x000fe20002fe84ff */
[----:B------:R-:W-:-:S02]  /*0bc0*/  ULDC.64 UR6, c[0x0][0x240] ;  /* 0x0000900000067ab9 */ /* 0x000fc40000000a00 */
[----:B------:R-:W-:Y:S01]  /*0bd0*/  IMAD.SHL.U32 R15, R9, 0x400, RZ ;  /* 0x00000400090f7824 */ /* 0x000fe200078e00ff */
[----:B------:R-:W-:Y:S02]  /*0be0*/  IADD3 R42, P1, P3, R42, R18, R43 ;  /* 0x000000122a2a7210 */ /* 0x000fe40007b3e02b */
[----:B------:R-:W-:Y:S01]  /*0bf0*/  CS2R R38, SRZ ;  /* 0x0000000000267805 */ /* 0x000fe2000001ff00 */
[----:B------:R-:W4:Y:S01]  /*0c00*/  @!P0 LDG.E.EL R35, desc[UR4][R50.64] ;  /* 0x0000000432238981 */ /* 0x000f22000c2e1900 */
[----:B------:R-:W-:Y:S01]  /*0c10*/  IMAD.WIDE R22, R15, 0x4, R22 ;  /* 0x000000040f167825 */ /* 0x000fe200078e0216 */
[----:B------:R-:W-:Y:S02]  /*0c20*/  IADD3.X R43, R14, R27, RZ, P1, P3 ;  /* 0x0000001b0e2b7210 */ /* 0x000fe40000fe64ff */
[----:B------:R-:W-:Y:S01]  /*0c30*/  SEL R29, R29, RZ, !P2 ;  /* 0x000000ff1d1d7207 */ /* 0x000fe20005000000 */
[----:B------:R-:W-:Y:S01]  /*0c40*/  IMAD.WIDE R24, R15, 0x4, R24 ;  /* 0x000000040f187825 */ /* 0x000fe200078e0218 */
[----:B------:R-:W-:-:S02]  /*0c50*/  CS2R R26, SRZ ;  /* 0x00000000001a7805 */ /* 0x000fc4000001ff00 */
[----:B------:R-:W-:Y:S01]  /*0c60*/  SEL R4, R4, RZ, !P2 ;  /* 0x000000ff04047207 */ /* 0x000fe20005000000 */
[----:B------:R-:W3:Y:S01]  /*0c70*/  @!P2 LDG.E.EL R34, desc[UR4][R52.64] ;  /* 0x000000043422a981 */ /* 0x000ee2000c2e1900 */
[----:B------:R-:W-:-:S03]  /*0c80*/  IMAD.WIDE R22, R17, 0x4, R22 ;  /* 0x0000000411167825 */ /* 0x000fc600078e0216 */
[----:B------:R1:W3:Y:S01]  /*0c90*/  @!P2 LDG.E.EL R26, desc[UR4][R30.64] ;  /* 0x000000041e1aa981 */ /* 0x0002e2000c2e1900 */
[----:B------:R-:W-:-:S03]  /*0ca0*/  IMAD.WIDE R24, R17, 0x4, R24 ;  /* 0x0000000411187825 */ /* 0x000fc600078e0218 */
[----:B------:R5:W3:Y:S01]  /*0cb0*/  @!P0 LDG.E.EL R38, desc[UR4][R22.64] ;  /* 0x0000000416268981 */ /* 0x000ae2000c2e1900 */
[----:B------:R-:W-:-:S03]  /*0cc0*/  IMAD.WIDE R42, R15, 0x4, R42 ;  /* 0x000000040f2a7825 */ /* 0x000fc600078e022a */
[----:B------:R5:W3:Y:S01]  /*0cd0*/  @!P0 LDG.E.EL R37, desc[UR4][R24.64] ;  /* 0x0000000418258981 */ /* 0x000ae2000c2e1900 */
[----:B01----:R-:W-:Y:S01]  /*0ce0*/  CS2R R30, SRZ ;  /* 0x00000000001e7805 */ /* 0x003fe2000001ff00 */
[----:B------:R-:W-:Y:S01]  /*0cf0*/  IMAD.WIDE R42, R17, 0x4, R42 ;  /* 0x00000004112a7825 */ /* 0x000fe200078e022a */
[----:B-----5:R-:W-:-:S04]  /*0d00*/  CS2R R22, SRZ ;  /* 0x0000000000167805 */ /* 0x020fc8000001ff00 */
[----:B------:R0:W5:Y:S01]  /*0d10*/  @!P0 LDG.E.EL R36, desc[UR4][R42.64] ;  /* 0x000000042a248981 */ /* 0x000162000c2e1900 */
[----:B------:R-:W-:-:S03]  /*0d20*/  CS2R R24, SRZ ;  /* 0x0000000000187805 */ /* 0x000fc6000001ff00 */
[----:B------:R-:W3:Y:S04]  /*0d30*/  @!P0 LDG.E.EL R30, desc[UR4][R50.64] ;  /* 0x00000004321e8981 */ /* 0x000ee8000c2e1900 */
[----:B------:R-:W3:Y:S01]  /*0d40*/  @!P0 LDG.E.EL R25, desc[UR4][R50.64] ;  /* 0x0000000432198981 */ /* 0x000ee2000c2e1900 */
[----:B0-----:R-:W-:-:S03]  /*0d50*/  IMAD.WIDE R42, R10, 0x4, R40 ;  /* 0x000000040a2a7825 */ /* 0x001fc600078e0228 */
[----:B------:R0:W3:Y:S01]  /*0d60*/  @!P0 LDG.E.EL R23, desc[UR4][R50.64] ;  /* 0x0000000432178981 */ /* 0x0000e2000c2e1900 */
[----:B------:R-:W-:Y:S01]  /*0d70*/  IMAD.WIDE R44, R15, 0x4, R44 ;  /* 0x000000040f2c7825 */ /* 0x000fe200078e022c */
[----:B------:R-:W-:Y:S02]  /*0d80*/  CS2R R20, SRZ ;  /* 0x0000000000147805 */ /* 0x000fe4000001ff00 */
[----:B------:R-:W4:Y:S01]  /*0d90*/  @!P2 LDG.E.EL R31, desc[UR4][R42.64] ;  /* 0x000000042a1fa981 */ /* 0x000f22000c2e1900 */
[----:B0-----:R-:W-:-:S04]  /*0da0*/  IMAD.WIDE R50, R10, 0x4, R48 ;  /* 0x000000040a327825 */ /* 0x001fc800078e0230 */
[----:B------:R-:W-:Y:S01]  /*0db0*/  IMAD.HI R10, R7, 0x2aaaaaab, RZ ;  /* 0x2aaaaaab070a7827 */ /* 0x000fe200078e02ff */
[----:B------:R-:W-:-:S03]  /*0dc0*/  SHF.R.S32.HI R7, RZ, 0x1f, R28 ;  /* 0x0000001fff077819 */ /* 0x000fc6000001141c */
[----:B------:R-:W-:Y:S01]  /*0dd0*/  IMAD.WIDE R32, R19, 0x4, R32 ;  /* 0x0000000413207825 */ /* 0x000fe200078e0220 */
[----:B------:R-:W-:Y:S02]  /*0de0*/  SHF.R.U32.HI R47, RZ, 0x1f, R10 ;  /* 0x0000001fff2f7819 */ /* 0x000fe4000001160a */
[----:B------:R-:W-:Y:S02]  /*0df0*/  CS2R R18, SRZ ;  /* 0x0000000000127805 */ /* 0x000fe4000001ff00 */
[----:B------:R-:W-:Y:S01]  /*0e00*/  LEA.HI R28, R7, R28, RZ, 0xc ;  /* 0x0000001c071c7211 */ /* 0x000fe200078f60ff */
[----:B------:R-:W-:Y:S01]  /*0e10*/  IMAD.WIDE R44, R17, 0x4, R44 ;  /* 0x00000004112c7825 */ /* 0x000fe200078e022c */
[----:B------:R-:W-:-:S03]  /*0e20*/  LEA.HI R7, R10, R47, RZ, 0x1b ;  /* 0x0000002f0a077211 */ /* 0x000fc600078fd8ff */
[----:B------:R-:W-:Y:S01]  /*0e30*/  FADD R47, R29, 9.9999997473787516356e-06 ;  /* 0x3727c5ac1d2f7421 */ /* 0x000fe20000000000 */
[----:B------:R-:W-:Y:S01]  /*0e40*/  SEL R29, R3, RZ, !P2 ;  /* 0x000000ff031d7207 */ /* 0x000fe20005000000 */
[----:B------:R0:W4:Y:S02]  /*0e50*/  @!P2 LDG.E.EL R18, desc[UR4][R32.64] ;  /* 0x000000042012a981 */ /* 0x000124000c2e1900 */
[----:B------:R-:W1:Y:S01]  /*0e60*/  MUFU.SQRT R3, R47 ;  /* 0x0000002f00037308 */ /* 0x000e620000002000 */
[----:B------:R-:W-:Y:S01]  /*0e70*/  CS2R R14, SRZ ;  /* 0x00000000000e7805 */ /* 0x000fe2000001ff00 */
[----:B------:R1:W4:Y:S01]  /*0e80*/  @!P0 LDG.E.EL R20, desc[UR4][R44.64] ;  /* 0x000000042c148981 */ /* 0x000322000c2e1900 */
[----:B------:R-:W-:Y:S02]  /*0e90*/  IMAD.MOV.U32 R17, RZ, RZ, RZ ;  /* 0x000000ffff117224 */ /* 0x000fe400078e00ff */
[----:B------:R-:W-:Y:S01]  /*0ea0*/  IMAD.WIDE R48, R9, 0x4, R48 ;  /* 0x0000000409307825 */ /* 0x000fe200078e0230 */
[----:B------:R-:W4:Y:S01]  /*0eb0*/  @!P2 LDG.E.EL R19, desc[UR4][R42.64] ;  /* 0x000000042a13a981 */ /* 0x000f22000c2e1900 */
[----:B0-----:R-:W-:-:S03]  /*0ec0*/  CS2R R32, SRZ ;  /* 0x0000000000207805 */ /* 0x001fc6000001ff00 */
[----:B------:R-:W4:Y:S01]  /*0ed0*/  @!P2 LDG.E.EL R15, desc[UR4][R42.64] ;  /* 0x000000042a0fa981 */ /* 0x000f22000c2e1900 */
[----:B-1----:R-:W-:Y:S01]  /*0ee0*/  IMAD.WIDE R44, R9, 0x4, R40 ;  /* 0x00000004092c7825 */ /* 0x002fe200078e0228 */
[----:B------:R-:W-:Y:S02]  /*0ef0*/  CS2R R40, SRZ ;  /* 0x0000000000287805 */ /* 0x000fe4000001ff00 */
[----:B------:R0:W5:Y:S01]  /*0f00*/  @!P2 LDG.E.EL R33, desc[UR4][R42.64] ;  /* 0x000000042a21a981 */ /* 0x000162000c2e1900 */
[----:B------:R-:W-:-:S03]  /*0f10*/  VIADD R9, R0, 0x200 ;  /* 0x0000020000097836 */ /* 0x000fc60000000000 */
[----:B------:R-:W5:Y:S04]  /*0f20*/  @!P0 LDG.E.EL R17, desc[UR4][R44.64] ;  /* 0x000000042c118981 */ /* 0x000f68000c2e1900 */
[----:B------:R-:W5:Y:S01]  /*0f30*/  @!P0 LDG.E.EL R24, desc[UR4][R44.64] ;  /* 0x000000042c188981 */ /* 0x000f62000c2e1900 */
[----:B0-----:R-:W-:-:S03]  /*0f40*/  CS2R R42, SRZ ;  /* 0x00000000002a7805 */ /* 0x001fc6000001ff00 */
[----:B------:R-:W5:Y:S01]  /*0f50*/  @!P0 LDG.E.EL R22, desc[UR4][R44.64] ;  /* 0x000000042c168981 */ /* 0x000f62000c2e1900 */
[----:B------:R-:W-:-:S03]  /*0f60*/  IMAD.HI R10, R9, 0x2aaaaaab, RZ ;  /* 0x2aaaaaab090a7827 */ /* 0x000fc600078e02ff */
[----:B------:R0:W5:Y:S01]  /*0f70*/  @!P0 LDG.E.EL R21, desc[UR4][R44.64] ;  /* 0x000000042c158981 */ /* 0x000162000c2e1900 */
[----:B------:R-:W-:-:S03]  /*0f80*/  FADD R29, R29, 9.9999997473787516356e-06 ;  /* 0x3727c5ac1d1d7421 */ /* 0x000fc60000000000 */
[----:B------:R-:W5:Y:S01]  /*0f90*/  @!P2 LDG.E.EL R27, desc[UR4][R50.64] ;  /* 0x00000004321ba981 */ /* 0x000f62000c2e1900 */
[----:B------:R-:W-:-:S03]  /*0fa0*/  FSETP.GT.AND P6, PT, R3, 8.50705917302346158658e+37, PT ;  /* 0x7e8000000300780b */ /* 0x000fc60003fc4000 */
[----:B------:R-:W5:Y:S01]  /*0fb0*/  @!P2 LDG.E.EL R40, desc[UR4][R50.64] ;  /* 0x000000043228a981 */ /* 0x000f62000c2e1900 */
[----:B0-----:R-:W-:-:S03]  /*0fc0*/  CS2R R44, SRZ ;  /* 0x00000000002c7805 */ /* 0x001fc6000001ff00 */
[----:B------:R-:W5:Y:S04]  /*0fd0*/  @!P2 LDG.E.EL R39, desc[UR4][R50.64] ;  /* 0x000000043227a981 */ /* 0x000f68000c2e1900 */
[----:B------:R0:W5:Y:S04]  /*0fe0*/  @!P2 LDG.E.EL R41, desc[UR4][R50.64] ;  /* 0x000000043229a981 */ /* 0x000168000c2e1900 */
[----:B------:R-:W5:Y:S04]  /*0ff0*/  @!P0 LDG.E.EL R42, desc[UR4][R48.64] ;  /* 0x00000004302a8981 */ /* 0x000f68000c2e1900 */
[----:B------:R-:W5:Y:S01]  /*1000*/  @!P0 LDG.E.EL R43, desc[UR4][R48.64] ;  /* 0x00000004302b8981 */ /* 0x000f62000c2e1900 */
[----:B0-----:R-:W-:-:S02]  /*1010*/  SHF.R.S32.HI R50, RZ, 0xc, R28 ;  /* 0x0000000cff327819 */ /* 0x001fc4000001141c */
[----:B------:R-:W-:Y:S01]  /*1020*/  LOP3.LUT R28, R28, 0xfffff000, RZ, 0xc0, !PT ;  /* 0xfffff0001c1c7812 */ /* 0x000fe200078ec0ff */
[----:B------:R-:W5:Y:S04]  /*1030*/  @!P0 LDG.E.EL R44, desc[UR4][R48.64] ;  /* 0x00000004302c8981 */ /* 0x000f68000c2e1900 */
[----:B------:R0:W5:Y:S01]  /*1040*/  @!P0 LDG.E.EL R45, desc[UR4][R48.64] ;  /* 0x00000004302d8981 */ /* 0x000162000c2e1900 */
[----:B------:R-:W-:Y:S01]  /*1050*/  IMAD R7, R7, -0xc0, R50 ;  /* 0xffffff4007077824 */ /* 0x000fe200078e0232 */
[----:B------:R-:W-:Y:S01]  /*1060*/  FSETP.GEU.AND P3, PT, R3, 1.175494350822287508e-38, PT ;  /* 0x008000000300780b */ /* 0x000fe20003f6e000 */
[----:B------:R-:W-:Y:S01]  /*1070*/  IMAD.IADD R50, R9, 0x1, -R28 ;  /* 0x0000000109327824 */ /* 0x000fe200078e0a1c */
[----:B------:R-:W1:Y:S01]  /*1080*/  MUFU.SQRT R29, R29 ;  /* 0x0000001d001d7308 */ /* 0x000e620000002000 */
[----:B------:R-:W-:Y:S01]  /*1090*/  FADD R28, R4, 9.9999997473787516356e-06 ;  /* 0x3727c5ac041c7421 */ /* 0x000fe20000000000 */
[----:B------:R-:W-:Y:S01]  /*10a0*/  SEL R2, R2, RZ, !P0 ;  /* 0x000000ff02027207 */ /* 0x000fe20004000000 */
[----:B------:R-:W-:Y:S01]  /*10b0*/  IMAD.HI R11, R11, 0x2aaaaaab, RZ ;  /* 0x2aaaaaab0b0b7827 */ /* 0x000fe200078e02ff */
[----:B------:R-:W-:Y:S01]  /*10c0*/  SEL R5, R5, RZ, !P0 ;  /* 0x000000ff05057207 */ /* 0x000fe20004000000 */
[----:B------:R-:W5:Y:S01]  /*10d0*/  @!P2 LDG.E.EL R14, desc[UR4][R52.64] ;  /* 0x00000004340ea981 */ /* 0x000f62000c2e1900 */
[----:B0-----:R-:W-:-:S03]  /*10e0*/  SHF.R.U32.HI R49, RZ, 0x1f, R10 ;  /* 0x0000001fff317819 */ /* 0x001fc6000001160a */
[----:B------:R0:W5:Y:S01]  /*10f0*/  @!P2 LDG.E.EL R32, desc[UR4][R52.64] ;  /* 0x000000043420a981 */ /* 0x000162000c2e1900 */
[----:B------:R-:W-:Y:S02]  /*1100*/  LEA.HI.SX32 R49, R10, R49, 0xf ;  /* 0x000000310a317211 */ /* 0x000fe400078f7aff */
[----:B------:R-:W-:Y:S02]  /*1110*/  SEL R4, R6, RZ, !P2 ;  /* 0x000000ff06047207 */ /* 0x000fe40005000000 */
[----:B------:R-:W0:Y:S01]  /*1120*/  MUFU.SQRT R6, R28 ;  /* 0x0000001c00067308 */ /* 0x000e220000002000 */
[----:B------:R-:W-:Y:S02]  /*1130*/  IMAD.SHL.U32 R9, R49, 0x40000, RZ ;  /* 0x0004000031097824 */ /* 0x000fe400078e00ff */
[----:B------:R-:W-:Y:S02]  /*1140*/  IMAD.SHL.U32 R48, R7, 0x1000, RZ ;  /* 0x0000100007307824 */ /* 0x000fe400078e00ff */
[----:B------:R-:W-:Y:S01]  /*1150*/  FADD R4, R4, 9.9999997473787516356e-06 ;  /* 0x3727c5ac04047421 */ /* 0x000fe20000000000 */
[----:B------:R-:W-:Y:S01]  /*1160*/  @P6 FMUL R3, R3, 0.25 ;  /* 0x3e80000003036820 */ /* 0x000fe20000400000 */
[----:B------:R-:W-:-:S02]  /*1170*/  SHF.R.S32.HI R10, RZ, 0x1f, R9 ;  /* 0x0000001fff0a7819 */ /* 0x000fc40000011409 */
[----:B------:R-:W-:Y:S01]  /*1180*/  IADD3 R9, P1, P5, R48, R50, R9 ;  /* 0x0000003230097210 */ /* 0x000fe20007d3e009 */
[----:B------:R-:W-:Y:S01]  /*1190*/  @!P3 FMUL R3, R3, 16777216 ;  /* 0x4b8000000303b820 */ /* 0x000fe20000400000 */
[----:B------:R-:W-:Y:S01]  /*11a0*/  SHF.R.S32.HI R49, RZ, 0x1f, R50 ;  /* 0x0000001fff317819 */ /* 0x000fe20000011432 */
[----:B------:R-:W-:Y:S01]  /*11b0*/  IMAD.MOV.U32 R50, RZ, RZ, 0x3e800000 ;  /* 0x3e800000ff327424 */ /* 0x000fe200078e00ff */
[----:B------:R-:W-:Y:S01]  /*11c0*/  SHF.R.S32.HI R47, RZ, 0x1f, R48 ;  /* 0x0000001fff2f7819 */ /* 0x000fe20000011430 */
[----:B------:R-:W0:Y:S01]  /*11d0*/  MUFU.SQRT R4, R4 ;  /* 0x0000000400047308 */ /* 0x000e220000002000 */
[----:B-1----:R-:W-:Y:S02]  /*11e0*/  FSETP.GT.AND P4, PT, R29, 8.50705917302346158658e+37, PT ;  /* 0x7e8000001d00780b */ /* 0x002fe40003f84000 */
[----:B------:R-:W-:Y:S02]  /*11f0*/  IADD3.X R10, R47, R49, R10, P1, P5 ;  /* 0x000000312f0a7210 */ /* 0x000fe40000fea40a */
[----:B------:R-:W-:Y:S01]  /*1200*/  ISETP.GT.AND P1, PT, R7, 0x7f, PT ;  /* 0x0000007f0700780c */ /* 0x000fe20003f24270 */
[----:B------:R-:W-:Y:S01]  /*1210*/  FADD R2, R2, 9.9999997473787516356e-06 ;  /* 0x3727c5ac02027421 */ /* 0x000fe20000000000 */
[----:B------:R-:W-:Y:S01]  /*1220*/  FSEL R7, R50, 1, P6 ;  /* 0x3f80000032077808 */ /* 0x000fe20003000000 */
[----:B------:R1:W-:Y:S01]  /*1230*/  MUFU.RCP R28, R3 ;  /* 0x00000003001c7308 */ /* 0x0003e20000001000 */
[----:B------:R-:W-:-:S02]  /*1240*/  FSETP.GEU.AND P5, PT, R29, 1.175494350822287508e-38, PT ;  /* 0x008000001d00780b */ /* 0x000fc40003fae000 */
[----:B0-----:R-:W-:Y:S01]  /*1250*/  FSETP.GT.AND P6, PT, R6, 8.50705917302346158658e+37, PT ;  /* 0x7e8000000600780b */ /* 0x001fe20003fc4000 */
[----:B------:R-:W-:Y:S01]  /*1260*/  @!P3 FMUL R7, R7, 16777216 ;  /* 0x4b8000000707b820 */ /* 0x000fe20000400000 */
[----:B-1----:R-:W-:-:S03]  /*1270*/  SEL R3, R8, RZ, !P0 ;  /* 0x000000ff08037207 */ /* 0x002fc60004000000 */
[----:B------:R-:W0:Y:S01]  /*1280*/  MUFU.SQRT R2, R2 ;  /* 0x0000000200027308 */ /* 0x000e220000002000 */
[----:B------:R-:W-:Y:S01]  /*1290*/  FSETP.GEU.AND P3, PT, R6, 1.175494350822287508e-38, PT ;  /* 0x008000000600780b */ /* 0x000fe20003f6e000 */
[----:B------:R-:W-:Y:S01]  /*12a0*/  FADD R3, R3, 9.9999997473787516356e-06 ;  /* 0x3727c5ac03037421 */ /* 0x000fe20000000000 */
[----:B------:R-:W-:Y:S01]  /*12b0*/  FSEL R48, R50, 1, P4 ;  /* 0x3f80000032307808 */ /* 0x000fe20002000000 */
[----:B------:R-:W-:Y:S01]  /*12c0*/  @P4 FMUL R29, R29, 0.25 ;  /* 0x3e8000001d1d4820 */ /* 0x000fe20000400000 */
[----:B------:R-:W-:-:S03]  /*12d0*/  FSETP.GT.AND P4, PT, R4, 8.50705917302346158658e+37, PT ;  /* 0x7e8000000400780b */ /* 0x000fc60003f84000 */
[----:B------:R-:W1:Y:S01]  /*12e0*/  MUFU.SQRT R3, R3 ;  /* 0x0000000300037308 */ /* 0x000e620000002000 */
[----:B------:R-:W-:Y:S01]  /*12f0*/  @!P5 FMUL R29, R29, 16777216 ;  /* 0x4b8000001d1dd820 */ /* 0x000fe20000400000 */
[----:B------:R-:W-:Y:S01]  /*1300*/  @P6 FMUL R6, R6, 0.25 ;  /* 0x3e80000006066820 */ /* 0x000fe20000400000 */
[----:B------:R-:W-:Y:S01]  /*1310*/  @!P5 FMUL R48, R48, 16777216 ;  /* 0x4b8000003030d820 */ /* 0x000fe20000400000 */
[----:B------:R-:W-:Y:S02]  /*1320*/  FSETP.GEU.AND P5, PT, R4, 1.175494350822287508e-38, PT ;  /* 0x008000000400780b */ /* 0x000fe40003fae000 */
[----:B------:R-:W-:Y:S01]  /*1330*/  @!P3 FMUL R6, R6, 16777216 ;  /* 0x4b8000000606b820 */ /* 0x000fe20000400000 */
[----:B------:R-:W-:Y:S02]  /*1340*/  FSEL R8, R50, 1, P6 ;  /* 0x3f80000032087808 */ /* 0x000fe40003000000 */
[----:B0-----:R-:W-:Y:S01]  /*1350*/  FSETP.GT.AND P6, PT, R2, 8.50705917302346158658e+37, PT ;  /* 0x7e8000000200780b */ /* 0x001fe20003fc4000 */
[----:B------:R0:W-:Y:S01]  /*1360*/  MUFU.RCP R47, R6 ;  /* 0x00000006002f7308 */ /* 0x0001e20000001000 */
[----:B------:R-:W-:Y:S01]  /*1370*/  @P4 FMUL R4, R4, 0.25 ;  /* 0x3e80000004044820 */ /* 0x000fe20000400000 */
[----:B------:R-:W-:Y:S01]  /*1380*/  @!P3 FMUL R8, R8, 16777216 ;  /* 0x4b8000000808b820 */ /* 0x000fe20000400000 */
[----:B------:R-:W-:-:S02]  /*1390*/  FSETP.GEU.AND P3, PT, R2, 1.175494350822287508e-38, PT ;  /* 0x008000000200780b */ /* 0x000fc40003f6e000 */
[----:B0-----:R-:W-:-:S03]  /*13a0*/  FSEL R6, R50, 1, P4 ;  /* 0x3f80000032067808 */ /* 0x001fc60002000000 */
[----:B------:R-:W0:Y:S01]  /*13b0*/  MUFU.RCP R29, R29 ;  /* 0x0000001d001d7308 */ /* 0x000e220000001000 */
[C---:B-1----:R-:W-:Y:S01]  /*13c0*/  FSETP.GT.AND P4, PT, R3.reuse, 8.50705917302346158658e+37, PT ;  /* 0x7e8000000300780b */ /* 0x042fe20003f84000 */
[----:B------:R-:W-:Y:S01]  /*13d0*/  @!P5 FMUL R4, R4, 16777216 ;  /* 0x4b8000000404d820 */ /* 0x000fe20000400000 */
[----:B------:R-:W-:Y:S01]  /*13e0*/  @!P5 FMUL R6, R6, 16777216 ;  /* 0x4b8000000606d820 */ /* 0x000fe20000400000 */
[----:B------:R-:W-:Y:S01]  /*13f0*/  FSETP.GEU.AND P5, PT, R3, 1.175494350822287508e-38, PT ;  /* 0x008000000300780b */ /* 0x000fe20003fae000 */
[----:B------:R-:W-:Y:S01]  /*1400*/  FADD R5, R5, 9.9999997473787516356e-06 ;  /* 0x3727c5ac05057421 */ /* 0x000fe20000000000 */
[----:B------:R-:W-:-:S04]  /*1410*/  @P6 FMUL R2, R2, 0.25 ;  /* 0x3e80000002026820 */ /* 0x000fc80000400000 */
[----:B------:R-:W-:Y:S01]  /*1420*/  @!P3 FMUL R2, R2, 16777216 ;  /* 0x4b8000000202b820 */ /* 0x000fe20000400000 */
[----:B------:R-:W1:Y:S03]  /*1430*/  MUFU.SQRT R5, R5 ;  /* 0x0000000500057308 */ /* 0x000e660000002000 */
[----:B------:R-:W-:Y:S01]  /*1440*/  @P4 FMUL R3, R3, 0.25 ;  /* 0x3e80000003034820 */ /* 0x000fe20000400000 */
[----:B0-----:R-:W-:-:S03]  /*1450*/  FMUL R29, R29, R48 ;  /* 0x000000301d1d7220 */ /* 0x001fc60000400000 */
[----:B------:R-:W-:Y:S01]  /*1460*/  @!P5 FMUL R3, R3, 16777216 ;  /* 0x4b8000000303d820 */ /* 0x000fe20000400000 */
[----:B------:R0:W2:Y:S01]  /*1470*/  MUFU.RCP R48, R2 ;  /* 0x0000000200307308 */ /* 0x0000a20000001000 */
[----:B------:R-:W-:Y:S01]  /*1480*/  FMUL R28, R28, R7 ;  /* 0x000000071c1c7220 */ /* 0x000fe20000400000 */
[----:B------:R-:W-:-:S06]  /*1490*/  FSEL R7, R50, 1, P6 ;  /* 0x3f80000032077808 */ /* 0x000fcc0003000000 */
[----:B------:R-:W2:Y:S01]  /*14a0*/  MUFU.RCP R51, R3 ;  /* 0x0000000300337308 */ /* 0x000ea20000001000 */
[----:B------:R-:W-:Y:S01]  /*14b0*/  @!P3 FMUL R7, R7, 16777216 ;  /* 0x4b8000000707b820 */ /* 0x000fe20000400000 */
[----:B-1----:R-:W-:Y:S02]  /*14c0*/  FSETP.GT.AND P3, PT, R5, 8.50705917302346158658e+37, PT ;  /* 0x7e8000000500780b */ /* 0x002fe40003f64000 */
[----:B0-----:R-:W-:-:S04]  /*14d0*/  FSEL R2, R50, 1, P4 ;  /* 0x3f80000032027808 */ /* 0x001fc80002000000 */
[----:B------:R-:W0:Y:S01]  /*14e0*/  MUFU.RCP R49, R4 ;  /* 0x0000000400317308 */ /* 0x000e220000001000 */
[----:B------:R-:W-:Y:S01]  /*14f0*/  FSETP.GEU.AND P4, PT, R5, 1.175494350822287508e-38, PT ;  /* 0x008000000500780b */ /* 0x000fe20003f8e000 */
[----:B--2---:R-:W-:Y:S01]  /*1500*/  FMUL R48, R48, R7 ;  /* 0x0000000730307220 */ /* 0x004fe20000400000 */
[----:B------:R-:W-:Y:S01]  /*1510*/  @!P5 FMUL R2, R2, 16777216 ;  /* 0x4b8000000202d820 */ /* 0x000fe20000400000 */
[----:B------:R-:W-:-:S03]  /*1520*/  SHF.R.S32.HI R7, RZ, 0x1f, R0 ;  /* 0x0000001fff077819 */ /* 0x000fc60000011400 */
[----:B------:R-:W-:Y:S01]  /*1530*/  FMUL R51, R51, R2 ;  /* 0x0000000233337220 */ /* 0x000fe20000400000 */
[----:B------:R-:W-:Y:S02]  /*1540*/  SHF.R.U32.HI R2, RZ, 0x1f, R11 ;  /* 0x0000001fff027819 */ /* 0x000fe4000001160b */
[----:B------:R-:W-:Y:S01]  /*1550*/  LEA.HI R7, R7, R0, RZ, 0xc ;  /* 0x0000000007077211 */ /* 0x000fe200078f60ff */
[----:B------:R-:W-:Y:S01]  /*1560*/  @P3 FMUL R5, R5, 0.25 ;  /* 0x3e80000005053820 */ /* 0x000fe20000400000 */
[----:B------:R-:W-:Y:S02]  /*1570*/  LEA.HI R2, R11, R2, RZ, 0x1b ;  /* 0x000000020b027211 */ /* 0x000fe400078fd8ff */
[----:B------:R-:W-:Y:S01]  /*1580*/  SHF.R.S32.HI R3, RZ, 0xc, R7 ;  /* 0x0000000cff037819 */ /* 0x000fe20000011407 */
[----:B0-----:R-:W-:Y:S01]  /*1590*/  FMUL R49, R49, R6 ;  /* 0x0000000631317220 */ /* 0x001fe20000400000 */
[----:B------:R-:W-:-:S04]  /*15a0*/  IMAD.HI R6, R0, 0x2aaaaaab, RZ ;  /* 0x2aaaaaab00067827 */ /* 0x000fc800078e02ff */
[----:B------:R-:W-:Y:S01]  /*15b0*/  @!P4 FMUL R5, R5, 16777216 ;  /* 0x4b8000000505c820 */ /* 0x000fe20000400000 */
[----:B------:R-:W-:Y:S01]  /*15c0*/  IMAD R2, R2, -0xc0, R3 ;  /* 0xffffff4002027824 */ /* 0x000fe200078e0203 */
[----:B------:R-:W-:Y:S02]  /*15d0*/  SHF.R.U32.HI R11, RZ, 0x1f, R6 ;  /* 0x0000001fff0b7819 */ /* 0x000fe40000011606 */
[----:B------:R-:W-:Y:S02]  /*15e0*/  SEL R3, R12, RZ, !P0 ;  /* 0x000000ff0c037207 */ /* 0x000fe40004000000 */
[----:B------:R-:W0:Y:S01]  /*15f0*/  MUFU.RCP R5, R5 ;  /* 0x0000000500057308 */ /* 0x000e220000001000 */
[----:B------:R-:W-:Y:S02]  /*1600*/  LEA.HI.SX32 R6, R6, R11, 0xf ;  /* 0x0000000b06067211 */ /* 0x000fe400078f7aff */
[----:B------:R-:W-:Y:S01]  /*1610*/  FADD R11, R3, 9.9999997473787516356e-06 ;  /* 0x3727c5ac030b7421 */ /* 0x000fe20000000000 */
[----:B------:R-:W-:-:S02]  /*1620*/  FSEL R4, R50, 1, P3 ;  /* 0x3f80000032047808 */ /* 0x000fc40001800000 */
[----:B------:R-:W-:-:S03]  /*1630*/  LOP3.LUT R7, R7, 0xfffff000, RZ, 0xc0, !PT ;  /* 0xfffff00007077812 */ /* 0x000fc600078ec0ff */
[----:B------:R-:W1:Y:S01]  /*1640*/  MUFU.SQRT R11, R11 ;  /* 0x0000000b000b7308 */ /* 0x000e620000002000 */
[----:B------:R-:W-:Y:S01]  /*1650*/  ISETP.GT.AND P3, PT, R2, 0x7f, PT ;  /* 0x0000007f0200780c */ /* 0x000fe20003f64270 */
[----:B------:R-:W-:Y:S01]  /*1660*/  @!P4 FMUL R4, R4, 16777216 ;  /* 0x4b8000000404c820 */ /* 0x000fe20000400000 */
[----:B------:R-:W-:Y:S02]  /*1670*/  IMAD.IADD R7, R0, 0x1, -R7 ;  /* 0x0000000100077824 */ /* 0x000fe400078e0a07 */
[----:B------:R-:W-:Y:S02]  /*1680*/  IMAD.SHL.U32 R3, R6, 0x40000, RZ ;  /* 0x0004000006037824 */ /* 0x000fe400078e00ff */
[----:B------:R-:W-:Y:S02]  /*1690*/  IMAD.SHL.U32 R2, R2, 0x1000, RZ ;  /* 0x0000100002027824 */ /* 0x000fe400078e00ff */
[----:B0-----:R-:W-:Y:S01]  /*16a0*/  FMUL R12, R5, R4 ;  /* 0x00000004050c7220 */ /* 0x001fe20000400000 */
[----:B------:R-:W-:-:S02]  /*16b0*/  SHF.R.S32.HI R5, RZ, 0x1f, R3 ;  /* 0x0000001fff057819 */ /* 0x000fc40000011403 */
[----:B------:R-:W-:Y:S02]  /*16c0*/  IADD3 R4, P4, P5, R2, R7, R3 ;  /* 0x0000000702047210 */ /* 0x000fe40007d9e003 */
[----:B------:R-:W-:Y:S02]  /*16d0*/  SHF.R.S32.HI R3, RZ, 0x1f, R7 ;  /* 0x0000001fff037819 */ /* 0x000fe40000011407 */
[----:B------:R-:W-:-:S04]  /*16e0*/  SHF.R.S32.HI R2, RZ, 0x1f, R2 ;  /* 0x0000001fff027819 */ /* 0x000fc80000011402 */
[----:B------:R-:W-:Y:S02]  /*16f0*/  IADD3.X R3, R2, R3, R5, P4, P5 ;  /* 0x0000000302037210 */ /* 0x000fe400027ea405 */
[C---:B------:R-:W-:Y:S02]  /*1700*/  LEA R2, P5, R4.reuse, UR6, 0x2 ;  /* 0x0000000604027c11 */ /* 0x040fe4000f8a10ff */
[C---:B-1----:R-:W-:Y:S02]  /*1710*/  FSETP.GT.AND P4, PT, R11.reuse, 8.50705917302346158658e+37, PT ;  /* 0x7e8000000b00780b */ /* 0x042fe40003f84000 */
[----:B------:R-:W-:Y:S02]  /*1720*/  LEA.HI.X R3, R4, UR7, R3, 0x2, P5 ;  /* 0x0000000704037c11 */ /* 0x000fe4000a8f1403 */
[----:B------:R-:W-:-:S09]  /*1730*/  FSETP.GEU.AND P5, PT, R11, 1.175494350822287508e-38, PT ;  /* 0x008000000b00780b */ /* 0x000fd20003fae000 */
[----:B------:R-:W-:-:S04]  /*1740*/  @P4 FMUL R11, R11, 0.25 ;  /* 0x3e8000000b0b4820 */ /* 0x000fc80000400000 */
[----:B------:R-:W-:-:S06]  /*1750*/  @!P5 FMUL R11, R11, 16777216 ;  /* 0x4b8000000b0bd820 */ /* 0x000fcc0000400000 */
[----:B------:R-:W0:Y:S01]  /*1760*/  MUFU.RCP R11, R11 ;  /* 0x0000000b000b7308 */ /* 0x000e220000001000 */
[----:B------:R-:W-:Y:S02]  /*1770*/  FSEL R50, R50, 1, P4 ;  /* 0x3f80000032327808 */ /* 0x000fe40002000000 */
[----:B------:R-:W-:Y:S02]  /*1780*/  SEL R53, R46, RZ, !P2 ;  /* 0x000000ff2e357207 */ /* 0x000fe40005000000 */
[----:B---3--:R-:W-:Y:S02]  /*1790*/  SEL R46, R16, RZ, !P2 ;  /* 0x000000ff102e7207 */ /* 0x008fe40005000000 */
[----:B------:R-:W-:Y:S02]  /*17a0*/  CS2R R4, SRZ ;  /* 0x0000000000047805 */ /* 0x000fe4000001ff00 */
[----:B------:R-:W-:Y:S01]  /*17b0*/  CS2R R6, SRZ ;  /* 0x0000000000067805 */ /* 0x000fe2000001ff00 */
[----:B------:R-:W-:Y:S01]  /*17c0*/  @!P5 FMUL R50, R50, 16777216 ;  /* 0x4b8000003232d820 */ /* 0x000fe20000400000 */
[----:B------:R-:W-:Y:S01]  /*17d0*/  LEA R52, P4, R9, UR6, 0x2 ;  /* 0x0000000609347c11 */ /* 0x000fe2000f8810ff */
[----:B------:R-:W-:Y:S01]  /*17e0*/  FADD R46, R46, -R53 ;  /* 0x800000352e2e7221 */ /* 0x000fe20000000000 */
[----:B------:R-:W-:-:S02]  /*17f0*/  FMUL R47, R47, R8 ;  /* 0x000000082f2f7220 */ /* 0x000fc40000400000 */
[----:B------:R-:W-:Y:S02]  /*1800*/  LEA.HI.X R53, R9, UR7, R10, 0x2, P4 ;  /* 0x0000000709357c11 */ /* 0x000fe4000a0f140a */
[----:B------:R-:W-:Y:S01]  /*1810*/  CS2R R8, SRZ ;  /* 0x0000000000087805 */ /* 0x000fe2000001ff00 */
[----:B0-----:R-:W-:Y:S01]  /*1820*/  FMUL R16, R11, R50 ;  /* 0x000000320b107220 */ /* 0x001fe20000400000 */
[----:B------:R-:W-:Y:S01]  /*1830*/  CS2R R10, SRZ ;  /* 0x00000000000a7805 */ /* 0x000fe2000001ff00 */
[----:B------:R0:W2:Y:S05]  /*1840*/  @P3 LDG.E.128 R4, desc[UR4][R2.64+-0x200000] ;  /* 0xe000000402043981 */ /* 0x0000aa000c1e1d00 */
[----:B------:R-:W3:Y:S01]  /*1850*/  @P1 LDG.E.128 R8, desc[UR4][R52.64+-0x200000] ;  /* 0xe000000434081981 */ /* 0x000ee2000c1e1d00 */
[----:B------:R-:W-:-:S02]  /*1860*/  SEL R34, R34, RZ, !P2 ;  /* 0x000000ff22227207 */ /* 0x000fc40005000000 */
[----:B0-----:R-:W-:Y:S02]  /*1870*/  SEL R2, R13, RZ, !P2 ;  /* 0x000000ff0d027207 */ /* 0x001fe40005000000 */
[----:B------:R-:W-:Y:S02]  /*1880*/  SEL R30, R30, RZ, !P0 ;  /* 0x000000ff1e1e7207 */ /* 0x000fe40004000000 */
[----:B------:R-:W-:Y:S02]  /*1890*/  SEL R26, R26, RZ, !P2 ;  /* 0x000000ff1a1a7207 */ /* 0x000fe40005000000 */
[----:B------:R-:W-:Y:S01]  /*18a0*/  SEL R37, R37, RZ, !P0 ;  /* 0x000000ff25257207 */ /* 0x000fe20004000000 */
[----:B------:R-:W-:Y:S01]  /*18b0*/  FMUL R28, R28, R46 ;  /* 0x0000002e1c1c7220 */ /* 0x000fe20000400000 */
[----:B----4-:R-:W-:Y:S02]  /*18c0*/  SEL R15, R15, RZ, !P2 ;  /* 0x000000ff0f0f7207 */ /* 0x010fe40005000000 */
[----:B-----5:R-:W-:-:S02]  /*18d0*/  SEL R17, R17, RZ, !P0 ;  /* 0x000000ff11117207 */ /* 0x020fc40004000000 */
[----:B------:R-:W-:Y:S02]  /*18e0*/  SEL R24, R24, RZ, !P0 ;  /* 0x000000ff18187207 */ /* 0x000fe40004000000 */
[----:B------:R-:W-:Y:S02]  /*18f0*/  SEL R39, R39, RZ, !P2 ;  /* 0x000000ff27277207 */ /* 0x000fe40005000000 */
[----:B------:R-:W-:Y:S02]  /*1900*/  SEL R41, R41, RZ, !P2 ;  /* 0x000000ff29297207 */ /* 0x000fe40005000000 */
[----:B------:R-:W-:Y:S02]  /*1910*/  SEL R3, R14, RZ, !P2 ;  /* 0x000000ff0e037207 */ /* 0x000fe40005000000 */
[----:B------:R-:W-:Y:S02]  /*1920*/  SEL R14, R18, RZ, !P2 ;  /* 0x000000ff120e7207 */ /* 0x000fe40005000000 */
[----:B------:R-:W-:Y:S01]  /*1930*/  SEL R13, R32, RZ, !P2 ;  /* 0x000000ff200d7207 */ /* 0x000fe20005000000 */
[----:B------:R-:W-:Y:S01]  /*1940*/  FADD R2, R2, -R3 ;  /* 0x8000000302027221 */ /* 0x000fe20000000000 */
[----:B------:R-:W-:Y:S01]  /*1950*/  SEL R18, R35, RZ, !P0 ;  /* 0x000000ff23127207 */ /* 0x000fe20004000000 */
[----:B------:R-:W-:Y:S01]  /*1960*/  FADD R14, R14, -R34 ;  /* 0x800000220e0e7221 */ /* 0x000fe20000000000 */
[----:B------:R-:W-:Y:S01]  /*1970*/  SEL R3, R38, RZ, !P0 ;  /* 0x000000ff26037207 */ /* 0x000fe20004000000 */
[----:B------:R-:W-:Y:S01]  /*1980*/  FMUL R29, R29, R2 ;  /* 0x000000021d1d7220 */ /* 0x000fe20000400000 */
[----:B------:R-:W-:Y:S01]  /*1990*/  FADD R2, R26, -R13 ;  /* 0x8000000d1a027221 */ /* 0x000fe20000000000 */
[----:B------:R-:W-:Y:S01]  /*19a0*/  FMUL R47, R47, R14 ;  /* 0x0000000e2f2f7220 */ /* 0x000fe20000400000 */
[----:B------:R-:W-:Y:S01]  /*19b0*/  FADD R14, R37, -R18 ;  /* 0x80000012250e7221 */ /* 0x000fe20000000000 */
[----:B------:R-:W-:Y:S01]  /*19c0*/  FADD R3, R3, -R30 ;  /* 0x8000001e03037221 */ /* 0x000fe20000000000 */
[----:B------:R-:W-:Y:S01]  /*19d0*/  SEL R18, R25, RZ, !P0 ;  /* 0x000000ff19127207 */ /* 0x000fe20004000000 */
[----:B------:R-:W-:Y:S01]  /*19e0*/  FMUL R49, R49, R2 ;  /* 0x0000000231317220 */ /* 0x000fe20000400000 */
[----:B------:R-:W-:Y:S01]  /*19f0*/  SEL R13, R20, RZ, !P0 ;  /* 0x000000ff140d7207 */ /* 0x000fe20004000000 */
[----:B------:R-:W-:Y:S01]  /*1a00*/  FMUL R51, R51, R14 ;  /* 0x0000000e33337220 */ /* 0x000fe20000400000 */
[----:B------:R-:W-:Y:S01]  /*1a10*/  FMUL R48, R48, R3 ;  /* 0x0000000330307220 */ /* 0x000fe20000400000 */
[----:B------:R-:W-:Y:S01]  /*1a20*/  SEL R14, R33, RZ, !P2 ;  /* 0x000000ff210e7207 */ /* 0x000fe20005000000 */
[----:B------:R-:W0:Y:S01]  /*1a30*/  LDC.64 R2, c[0x0][0x248] ;  /* 0x00009200ff027b82 */ /* 0x000e220000000a00 */
[----:B------:R-:W-:-:S02]  /*1a40*/  SEL R25, R40, RZ, !P2 ;  /* 0x000000ff28197207 */ /* 0x000fc40005000000 */
[----:B------:R-:W-:Y:S01]  /*1a50*/  SEL R26, R23, RZ, !P0 ;  /* 0x000000ff171a7207 */ /* 0x000fe20004000000 */
[----:B------:R-:W-:Y:S01]  /*1a60*/  FADD R13, R13, -R18 ;  /* 0x800000120d0d7221 */ /* 0x000fe20000000000 */
[----:B------:R-:W-:Y:S01]  /*1a70*/  SEL R23, R36, RZ, !P0 ;  /* 0x000000ff24177207 */ /* 0x000fe20004000000 */
[----:B------:R-:W-:Y:S01]  /*1a80*/  FFMA R25, R14, R29, R25 ;  /* 0x0000001d0e197223 */ /* 0x000fe20000000019 */
[----:B------:R-:W-:Y:S02]  /*1a90*/  SEL R18, R31, RZ, !P2 ;  /* 0x000000ff1f127207 */ /* 0x000fe40005000000 */
[----:B------:R-:W-:Y:S02]  /*1aa0*/  SEL R20, R27, RZ, !P2 ;  /* 0x000000ff1b147207 */ /* 0x000fe40005000000 */
[----:B------:R-:W-:Y:S01]  /*1ab0*/  SEL R14, R19, RZ, !P2 ;  /* 0x000000ff130e7207 */ /* 0x000fe20005000000 */
[----:B------:R-:W-:Y:S01]  /*1ac0*/  FADD R23, R23, -R26 ;  /* 0x8000001a17177221 */ /* 0x000fe20000000000 */
[----:B------:R-:W-:Y:S01]  /*1ad0*/  FMUL R12, R12, R13 ;  /* 0x0000000d0c0c7220 */ /* 0x000fe20000400000 */
[----:B------:R-:W-:Y:S01]  /*1ae0*/  FFMA R39, R18, R47, R39 ;  /* 0x0000002f12277223 */ /* 0x000fe20000000027 */
[----:B------:R-:W-:Y:S01]  /*1af0*/  FFMA R28, R15, R28, R20 ;  /* 0x0000001c0f1c7223 */ /* 0x000fe20000000014 */
[----:B------:R-:W-:Y:S01]  /*1b00*/  SEL R13, R22, RZ, !P0 ;  /* 0x000000ff160d7207 */ /* 0x000fe20004000000 */
[----:B------:R-:W-:Y:S01]  /*1b10*/  FFMA R14, R14, R49, R41 ;  /* 0x000000310e0e7223 */ /* 0x000fe20000000029 */
[----:B------:R-:W-:Y:S01]  /*1b20*/  SEL R18, R21, RZ, !P0 ;  /* 0x000000ff15127207 */ /* 0x000fe20004000000 */
[----:B------:R-:W-:Y:S01]  /*1b30*/  FMUL R16, R16, R23 ;  /* 0x0000001710107220 */ /* 0x000fe20000400000 */
[----:B------:R-:W-:-:S02]  /*1b40*/  SEL R42, R42, RZ, !P0 ;  /* 0x000000ff2a2a7207 */ /* 0x000fc40004000000 */
[----:B------:R-:W-:Y:S02]  /*1b50*/  SEL R43, R43, RZ, !P0 ;  /* 0x000000ff2b2b7207 */ /* 0x000fe40004000000 */
[----:B------:R-:W-:Y:S02]  /*1b60*/  SEL R44, R44, RZ, !P0 ;  /* 0x000000ff2c2c7207 */ /* 0x000fe40004000000 */
[----:B------:R-:W-:Y:S01]  /*1b70*/  SEL R45, R45, RZ, !P0 ;  /* 0x000000ff2d2d7207 */ /* 0x000fe20004000000 */
[----:B------:R-:W-:Y:S01]  /*1b80*/  FFMA R17, R17, R48, R42 ;  /* 0x0000003011117223 */ /* 0x000fe2000000002a */
[----:B------:R-:W-:Y:S01]  /*1b90*/  FFMA R24, R24, R51, R43 ;  /* 0x0000003318187223 */ /* 0x000fe2000000002b */
[----:B------:R-:W-:Y:S01]  /*1ba0*/  FFMA R12, R13, R12, R44 ;  /* 0x0000000c0d0c7223 */ /* 0x000fe2000000002c */
[----:B------:R-:W-:Y:S01]  /*1bb0*/  FSETP.GEU.AND P6, PT, R28, RZ, PT ;  /* 0x000000ff1c00720b */ /* 0x000fe20003fce000 */
[----:B------:R-:W-:Y:S01]  /*1bc0*/  FFMA R16, R18, R16, R45 ;  /* 0x0000001012107223 */ /* 0x000fe2000000002d */
[----:B------:R-:W-:-:S02]  /*1bd0*/  FSETP.GEU.AND P5, PT, R25, RZ, PT ;  /* 0x000000ff1900720b */ /* 0x000fc40003fae000 */
[----:B------:R-:W-:Y:S01]  /*1be0*/  FSETP.GEU.AND P4, PT, R39, RZ, PT ;  /* 0x000000ff2700720b */ /* 0x000fe20003f8e000 */
[----:B0-----:R-:W-:Y:S01]  /*1bf0*/  IMAD.WIDE R2, R0, 0x4, R2 ;  /* 0x0000000400027825 */ /* 0x001fe200078e0202 */
[----:B--2---:R-:W-:Y:S02]  /*1c00*/  SEL R4, R4, RZ, P3 ;  /* 0x000000ff04047207 */ /* 0x004fe40001800000 */
[----:B------:R-:W-:Y:S02]  /*1c10*/  SEL R5, R5, RZ, P3 ;  /* 0x000000ff05057207 */ /* 0x000fe40001800000 */
[----:B------:R-:W-:Y:S02]  /*1c20*/  SEL R6, R6, RZ, P3 ;  /* 0x000000ff06067207 */ /* 0x000fe40001800000 */
[----:B------:R-:W-:Y:S02]  /*1c30*/  SEL R7, R7, RZ, P3 ;  /* 0x000000ff07077207 */ /* 0x000fe40001800000 */
[----:B------:R-:W-:-:S02]  /*1c40*/  FSETP.GEU.AND P3, PT, R14, RZ, PT ;  /* 0x000000ff0e00720b */ /* 0x000fc40003f6e000 */
[----:B------:R-:W-:Y:S02]  /*1c50*/  @!P2 SEL R4, R28, RZ, P6 ;  /* 0x000000ff1c04a207 */ /* 0x000fe40003000000 */
[----:B------:R-:W-:Y:S02]  /*1c60*/  @!P2 SEL R5, R25, RZ, P5 ;  /* 0x000000ff1905a207 */ /* 0x000fe40002800000 */
[----:B------:R-:W-:Y:S02]  /*1c70*/  @!P2 SEL R6, R39, RZ, P4 ;  /* 0x000000ff2706a207 */ /* 0x000fe40002000000 */
[----:B------:R-:W-:Y:S02]  /*1c80*/  @!P2 SEL R7, R14, RZ, P3 ;  /* 0x000000ff0e07a207 */ /* 0x000fe40001800000 */
[----:B---3--:R-:W-:Y:S02]  /*1c90*/  SEL R8, R8, RZ, P1 ;  /* 0x000000ff08087207 */ /* 0x008fe40000800000 */
[----:B------:R-:W-:-:S02]  /*1ca0*/  SEL R9, R9, RZ, P1 ;  /* 0x000000ff09097207 */ /* 0x000fc40000800000 */
[----:B------:R-:W-:Y:S02]  /*1cb0*/  SEL R10, R10, RZ, P1 ;  /* 0x000000ff0a0a7207 */ /* 0x000fe40000800000 */
[----:B------:R-:W-:Y:S02]  /*1cc0*/  SEL R11, R11, RZ, P1 ;  /* 0x000000ff0b0b7207 */ /* 0x000fe40000800000 */
[----:B------:R-:W-:Y:S02]  /*1cd0*/  FSETP.GEU.AND P4, PT, R17, RZ, PT ;  /* 0x000000ff1100720b */ /* 0x000fe40003f8e000 */
[----:B------:R-:W-:Y:S02]  /*1ce0*/  FSETP.GEU.AND P3, PT, R24, RZ, PT ;  /* 0x000000ff1800720b */ /* 0x000fe40003f6e000 */
[----:B------:R-:W-:Y:S02]  /*1cf0*/  FSETP.GEU.AND P2, PT, R12, RZ, PT ;  /* 0x000000ff0c00720b */ /* 0x000fe40003f4e000 */
[----:B------:R-:W-:-:S02]  /*1d00*/  FSETP.GEU.AND P1, PT, R16, RZ, PT ;  /* 0x000000ff1000720b */ /* 0x000fc40003f2e000 */
[----:B------:R-:W-:Y:S02]  /*1d10*/  @!P0 SEL R8, R17, RZ, P4 ;  /* 0x000000ff11088207 */ /* 0x000fe40002000000 */
[----:B------:R-:W-:Y:S02]  /*1d20*/  @!P0 SEL R9, R24, RZ, P3 ;  /* 0x000000ff18098207 */ /* 0x000fe40001800000 */
[----:B------:R-:W-:Y:S02]  /*1d30*/  @!P0 SEL R10, R12, RZ, P2 ;  /* 0x000000ff0c0a8207 */ /* 0x000fe40001000000 */
[----:B------:R-:W-:Y:S01]  /*1d40*/  @!P0 SEL R11, R16, RZ, P1 ;  /* 0x000000ff100b8207 */ /* 0x000fe20000800000 */
[----:B------:R-:W-:Y:S04]  /*1d50*/  STG.E.128 desc[UR4][R2.64], R4 ;  /* 0x0000000402007986 */ /* 0x000fe8000c101d04 */
[----:B------:R-:W-:Y:S01]  /*1d60*/  STG.E.128 desc[UR4][R2.64+0x800], R8 ;  /* 0x0008000802007986 */ /* 0x000fe2000c101d04 */
[----:B------:R-:W-:Y:S05]  /*1d70*/  EXIT ;  /* 0x000000000000794d */ /* 0x000fea0003800000 */
.L_x_0:
[----:B------:R-:W-:-:S00]  /*1d80*/  BRA `(.L_x_0) ;  /* 0xfffffffc00fc7947 */ /* 0x000fc0000383ffff */
[----:B------:R-:W-:-:S00]  /*1d90*/  NOP ;  /* 0x0000000000007918 */ /* 0x000fc00000000000 */
        /* <DEDUP_REMOVED lines=14> */
.L_x_1:


//--------------------- .nv.global.init           --------------------------
	.section	.nv.global.init,"aw",@progbits
.nv.global.init:
	.type		_$_str,@object
	.size		_$_str,(_$_str_$_2 - _$_str)
_$_str:
        /*0000*/ 	.byte	0x5f, 0x5f, 0x43, 0x55, 0x44, 0x41, 0x5f, 0x46, 0x54, 0x5a, 0x00
	.type		_$_str_$_2,@object
	.size		_$_str_$_2,(.L_1 - _$_str_$_2)
_$_str_$_2:
        /*000b*/ 	.byte	0x5f, 0x5f, 0x43, 0x55, 0x44, 0x41, 0x5f, 0x50, 0x52, 0x45, 0x43, 0x5f, 0x53, 0x51, 0x52, 0x54
        /*001b*/ 	.byte	0x00
.L_1:


//--------------------- .nv.constant0.triton_poi_fused_cat_12 --------------------------
	.section	.nv.constant0.triton_poi_fused_cat_12,"a",@progbits
	.sectionflags	@""
	.align	4
.nv.constant0.triton_poi_fused_cat_12:
	.zero		596
